//
// Generated by NVIDIA NVVM Compiler
//
// Compiler Build ID: CL-36424714
// Cuda compilation tools, release 13.0, V13.0.88
// Based on NVVM 20.0.0
//

.version 9.0
.target sm_100
.address_size 64

	// .globl	_Z11gpu_permutePmmmS_
.extern .func  (.param .b32 func_retval0) vprintf
(
	.param .b64 vprintf_param_0,
	.param .b64 vprintf_param_1
)
;
.global .align 1 .b8 $str[21] = {71, 80, 85, 32, 80, 101, 114, 109, 117, 116, 97, 116, 105, 111, 110, 32, 37, 100, 58, 32};
.global .align 1 .b8 $str$1[6] = {37, 108, 108, 117, 32};
.global .align 1 .b8 $str$2[2] = {10};

.visible .entry _Z11gpu_permutePmmmS_(
	.param .u64 .ptr .align 1 _Z11gpu_permutePmmmS__param_0,
	.param .u64 _Z11gpu_permutePmmmS__param_1,
	.param .u64 _Z11gpu_permutePmmmS__param_2,
	.param .u64 .ptr .align 1 _Z11gpu_permutePmmmS__param_3
)
{
	.local .align 8 .b8 	__local_depot0[8];
	.reg .b64 	%SP;
	.reg .b64 	%SPL;
	.reg .pred 	%p<64>;
	.reg .b32 	%r<147>;
	.reg .b64 	%rd<558>;

	mov.u64 	%SPL, __local_depot0;
	cvta.local.u64 	%SP, %SPL;
	ld.param.u64 	%rd134, [_Z11gpu_permutePmmmS__param_0];
	ld.param.u64 	%rd132, [_Z11gpu_permutePmmmS__param_1];
	ld.param.u64 	%rd133, [_Z11gpu_permutePmmmS__param_2];
	ld.param.u64 	%rd135, [_Z11gpu_permutePmmmS__param_3];
	cvta.to.global.u64 	%rd1, %rd134;
	cvta.to.global.u64 	%rd2, %rd135;
	add.u64 	%rd136, %SP, 0;
	add.u64 	%rd3, %SPL, 0;
	mov.u32 	%r9, %ctaid.x;
	mov.u32 	%r10, %ntid.x;
	mov.u32 	%r11, %tid.x;
	mad.lo.s32 	%r1, %r9, %r10, %r11;
	mov.u32 	%r12, %nctaid.x;
	mul.lo.s32 	%r2, %r10, %r12;
	cvt.s64.s32 	%rd4, %r1;
	setp.le.u64 	%p1, %rd132, %rd4;
	@%p1 bra 	$L__BB0_118;
	add.s64 	%rd5, %rd133, -1;
	setp.ne.s64 	%p2, %rd5, 0;
	add.s64 	%rd6, %rd132, -1;
	@%p2 bra 	$L__BB0_14;
	setp.ne.s64 	%p58, %rd133, 0;
	@%p58 bra 	$L__BB0_7;
	mov.u64 	%rd513, $str;
	mov.u64 	%rd516, $str$2;
$L__BB0_4:
	setp.ne.s64 	%p62, %rd6, %rd4;
	@%p62 bra 	$L__BB0_6;
	add.s32 	%r139, %r1, 1;
	st.local.u32 	[%rd3], %r139;
	cvta.global.u64 	%rd514, %rd513;
	{ // callseq 38, 0
	.param .b64 param0;
	st.param.b64 	[param0], %rd514;
	.param .b64 param1;
	st.param.b64 	[param1], %rd136;
	.param .b32 retval0;
	call.uni (retval0), 
	vprintf, 
	(
	param0, 
	param1
	);
	ld.param.b32 	%r140, [retval0];
	} // callseq 38
	cvta.global.u64 	%rd517, %rd516;
	{ // callseq 39, 0
	.param .b64 param0;
	st.param.b64 	[param0], %rd517;
	.param .b64 param1;
	st.param.b64 	[param1], 0;
	.param .b32 retval0;
	call.uni (retval0), 
	vprintf, 
	(
	param0, 
	param1
	);
	ld.param.b32 	%r142, [retval0];
	} // callseq 39
$L__BB0_6:
	add.s32 	%r1, %r1, %r2;
	cvt.s64.s32 	%rd4, %r1;
	setp.gt.u64 	%p63, %rd132, %rd4;
	@%p63 bra 	$L__BB0_4;
	bra.uni 	$L__BB0_118;
$L__BB0_7:
	mul.lo.s64 	%rd9, %rd6, %rd133;
	mov.u64 	%rd503, $str;
	shl.b64 	%rd506, %rd9, 3;
	add.s64 	%rd507, %rd2, %rd506;
$L__BB0_8:
	setp.eq.s32 	%p59, %r1, 0;
	@%p59 bra 	$L__BB0_13;
	mul.lo.s64 	%rd498, %rd4, %rd133;
	ld.global.u64 	%rd499, [%rd1];
	shl.b64 	%rd500, %rd498, 3;
	add.s64 	%rd501, %rd2, %rd500;
	st.global.u64 	[%rd501], %rd499;
$L__BB0_10:
	setp.ne.s64 	%p60, %rd6, %rd4;
	@%p60 bra 	$L__BB0_12;
	add.s32 	%r132, %r1, 1;
	st.local.u32 	[%rd3], %r132;
	cvta.global.u64 	%rd504, %rd503;
	{ // callseq 35, 0
	.param .b64 param0;
	st.param.b64 	[param0], %rd504;
	.param .b64 param1;
	st.param.b64 	[param1], %rd136;
	.param .b32 retval0;
	call.uni (retval0), 
	vprintf, 
	(
	param0, 
	param1
	);
	ld.param.b32 	%r133, [retval0];
	} // callseq 35
	ld.global.u64 	%rd508, [%rd507];
	st.local.u64 	[%rd3], %rd508;
	mov.u64 	%rd509, $str$1;
	cvta.global.u64 	%rd510, %rd509;
	{ // callseq 36, 0
	.param .b64 param0;
	st.param.b64 	[param0], %rd510;
	.param .b64 param1;
	st.param.b64 	[param1], %rd136;
	.param .b32 retval0;
	call.uni (retval0), 
	vprintf, 
	(
	param0, 
	param1
	);
	ld.param.b32 	%r135, [retval0];
	} // callseq 36
	mov.u64 	%rd511, $str$2;
	cvta.global.u64 	%rd512, %rd511;
	{ // callseq 37, 0
	.param .b64 param0;
	st.param.b64 	[param0], %rd512;
	.param .b64 param1;
	st.param.b64 	[param1], 0;
	.param .b32 retval0;
	call.uni (retval0), 
	vprintf, 
	(
	param0, 
	param1
	);
	ld.param.b32 	%r137, [retval0];
	} // callseq 37
$L__BB0_12:
	add.s32 	%r1, %r1, %r2;
	cvt.s64.s32 	%rd4, %r1;
	setp.gt.u64 	%p61, %rd132, %rd4;
	@%p61 bra 	$L__BB0_8;
	bra.uni 	$L__BB0_118;
$L__BB0_13:
	ld.global.u64 	%rd502, [%rd1];
	st.global.u64 	[%rd2], %rd502;
	bra.uni 	$L__BB0_10;
$L__BB0_14:
	setp.ne.s64 	%p3, %rd133, 0;
	@%p3 bra 	$L__BB0_19;
	mov.u64 	%rd493, $str;
	mov.u64 	%rd496, $str$2;
	cvt.s64.s32 	%rd13, %r2;
$L__BB0_16:
	setp.ne.s64 	%p56, %rd6, %rd4;
	@%p56 bra 	$L__BB0_18;
	mov.b32 	%r127, 1;
	st.local.u32 	[%rd3], %r127;
	cvta.global.u64 	%rd494, %rd493;
	{ // callseq 33, 0
	.param .b64 param0;
	st.param.b64 	[param0], %rd494;
	.param .b64 param1;
	st.param.b64 	[param1], %rd136;
	.param .b32 retval0;
	call.uni (retval0), 
	vprintf, 
	(
	param0, 
	param1
	);
	ld.param.b32 	%r128, [retval0];
	} // callseq 33
	cvta.global.u64 	%rd497, %rd496;
	{ // callseq 34, 0
	.param .b64 param0;
	st.param.b64 	[param0], %rd497;
	.param .b64 param1;
	st.param.b64 	[param1], 0;
	.param .b32 retval0;
	call.uni (retval0), 
	vprintf, 
	(
	param0, 
	param1
	);
	ld.param.b32 	%r130, [retval0];
	} // callseq 34
$L__BB0_18:
	setp.gt.u64 	%p57, %rd132, %rd13;
	mov.u64 	%rd4, %rd13;
	@%p57 bra 	$L__BB0_16;
	bra.uni 	$L__BB0_118;
$L__BB0_19:
	and.b64  	%rd14, %rd133, 15;
	and.b64  	%rd15, %rd133, 7;
	add.s64 	%rd16, %rd15, -1;
	add.s64 	%rd17, %rd133, -2;
	add.s64 	%rd137, %rd133, 7;
	and.b64  	%rd138, %rd137, 7;
	add.s64 	%rd18, %rd138, -1;
	add.s64 	%rd139, %rd133, 3;
	and.b64  	%rd19, %rd139, 3;
	and.b64  	%rd20, %rd133, -16;
	and.b64  	%rd21, %rd133, 3;
	and.b64  	%rd22, %rd137, 3;
	and.b64  	%rd23, %rd139, 1;
	mul.lo.s64 	%rd24, %rd6, %rd133;
	shl.b64 	%rd25, %rd133, 3;
$L__BB0_20:
	add.s64 	%rd27, %rd14, -1;
	setp.ne.s32 	%p4, %r1, 0;
	@%p4 bra 	$L__BB0_34;
	setp.lt.u64 	%p36, %rd133, 16;
	mov.b64 	%rd541, 0;
	@%p36 bra 	$L__BB0_24;
	mov.b64 	%rd539, 0;
$L__BB0_23:
	.pragma "nounroll";
	shl.b64 	%rd267, %rd539, 3;
	add.s64 	%rd268, %rd1, %rd267;
	ld.global.u64 	%rd269, [%rd268];
	add.s64 	%rd270, %rd2, %rd267;
	st.global.u64 	[%rd270], %rd269;
	ld.global.u64 	%rd271, [%rd268+8];
	st.global.u64 	[%rd270+8], %rd271;
	ld.global.u64 	%rd272, [%rd268+16];
	st.global.u64 	[%rd270+16], %rd272;
	ld.global.u64 	%rd273, [%rd268+24];
	st.global.u64 	[%rd270+24], %rd273;
	ld.global.u64 	%rd274, [%rd268+32];
	st.global.u64 	[%rd270+32], %rd274;
	ld.global.u64 	%rd275, [%rd268+40];
	st.global.u64 	[%rd270+40], %rd275;
	ld.global.u64 	%rd276, [%rd268+48];
	st.global.u64 	[%rd270+48], %rd276;
	ld.global.u64 	%rd277, [%rd268+56];
	st.global.u64 	[%rd270+56], %rd277;
	ld.global.u64 	%rd278, [%rd268+64];
	st.global.u64 	[%rd270+64], %rd278;
	ld.global.u64 	%rd279, [%rd268+72];
	st.global.u64 	[%rd270+72], %rd279;
	ld.global.u64 	%rd280, [%rd268+80];
	st.global.u64 	[%rd270+80], %rd280;
	ld.global.u64 	%rd281, [%rd268+88];
	st.global.u64 	[%rd270+88], %rd281;
	ld.global.u64 	%rd282, [%rd268+96];
	st.global.u64 	[%rd270+96], %rd282;
	ld.global.u64 	%rd283, [%rd268+104];
	st.global.u64 	[%rd270+104], %rd283;
	ld.global.u64 	%rd284, [%rd268+112];
	st.global.u64 	[%rd270+112], %rd284;
	ld.global.u64 	%rd285, [%rd268+120];
	st.global.u64 	[%rd270+120], %rd285;
	add.s64 	%rd539, %rd539, 16;
	setp.ne.s64 	%p37, %rd539, %rd20;
	mov.u64 	%rd541, %rd20;
	@%p37 bra 	$L__BB0_23;
$L__BB0_24:
	setp.eq.s64 	%p38, %rd14, 0;
	@%p38 bra 	$L__BB0_102;
	setp.lt.u64 	%p39, %rd27, 7;
	@%p39 bra 	$L__BB0_27;
	shl.b64 	%rd286, %rd541, 3;
	add.s64 	%rd287, %rd1, %rd286;
	ld.global.u64 	%rd288, [%rd287];
	add.s64 	%rd289, %rd2, %rd286;
	st.global.u64 	[%rd289], %rd288;
	add.s64 	%rd290, %rd286, 8;
	and.b64  	%rd291, %rd290, 34359738360;
	add.s64 	%rd292, %rd1, %rd291;
	ld.global.u64 	%rd293, [%rd292];
	add.s64 	%rd294, %rd2, %rd291;
	st.global.u64 	[%rd294], %rd293;
	add.s64 	%rd295, %rd286, 16;
	and.b64  	%rd296, %rd295, 34359738360;
	add.s64 	%rd297, %rd1, %rd296;
	ld.global.u64 	%rd298, [%rd297];
	add.s64 	%rd299, %rd2, %rd296;
	st.global.u64 	[%rd299], %rd298;
	add.s64 	%rd300, %rd286, 24;
	and.b64  	%rd301, %rd300, 34359738360;
	add.s64 	%rd302, %rd1, %rd301;
	ld.global.u64 	%rd303, [%rd302];
	add.s64 	%rd304, %rd2, %rd301;
	st.global.u64 	[%rd304], %rd303;
	add.s64 	%rd305, %rd286, 32;
	and.b64  	%rd306, %rd305, 34359738360;
	add.s64 	%rd307, %rd1, %rd306;
	ld.global.u64 	%rd308, [%rd307];
	add.s64 	%rd309, %rd2, %rd306;
	st.global.u64 	[%rd309], %rd308;
	add.s64 	%rd310, %rd286, 40;
	and.b64  	%rd311, %rd310, 34359738360;
	add.s64 	%rd312, %rd1, %rd311;
	ld.global.u64 	%rd313, [%rd312];
	add.s64 	%rd314, %rd2, %rd311;
	st.global.u64 	[%rd314], %rd313;
	add.s64 	%rd315, %rd286, 48;
	and.b64  	%rd316, %rd315, 34359738360;
	add.s64 	%rd317, %rd1, %rd316;
	ld.global.u64 	%rd318, [%rd317];
	add.s64 	%rd319, %rd2, %rd316;
	st.global.u64 	[%rd319], %rd318;
	add.s64 	%rd320, %rd286, 56;
	and.b64  	%rd321, %rd320, 34359738360;
	add.s64 	%rd322, %rd1, %rd321;
	ld.global.u64 	%rd323, [%rd322];
	add.s64 	%rd324, %rd2, %rd321;
	st.global.u64 	[%rd324], %rd323;
	add.s64 	%rd325, %rd541, 8;
	and.b64  	%rd541, %rd325, 4294967295;
$L__BB0_27:
	setp.eq.s64 	%p40, %rd15, 0;
	@%p40 bra 	$L__BB0_102;
	setp.lt.u64 	%p41, %rd16, 3;
	@%p41 bra 	$L__BB0_30;
	shl.b64 	%rd326, %rd541, 3;
	add.s64 	%rd327, %rd1, %rd326;
	ld.global.u64 	%rd328, [%rd327];
	add.s64 	%rd329, %rd2, %rd326;
	st.global.u64 	[%rd329], %rd328;
	add.s64 	%rd330, %rd326, 8;
	and.b64  	%rd331, %rd330, 34359738360;
	add.s64 	%rd332, %rd1, %rd331;
	ld.global.u64 	%rd333, [%rd332];
	add.s64 	%rd334, %rd2, %rd331;
	st.global.u64 	[%rd334], %rd333;
	add.s64 	%rd335, %rd326, 16;
	and.b64  	%rd336, %rd335, 34359738360;
	add.s64 	%rd337, %rd1, %rd336;
	ld.global.u64 	%rd338, [%rd337];
	add.s64 	%rd339, %rd2, %rd336;
	st.global.u64 	[%rd339], %rd338;
	add.s64 	%rd340, %rd326, 24;
	and.b64  	%rd341, %rd340, 34359738360;
	add.s64 	%rd342, %rd1, %rd341;
	ld.global.u64 	%rd343, [%rd342];
	add.s64 	%rd344, %rd2, %rd341;
	st.global.u64 	[%rd344], %rd343;
	add.s64 	%rd345, %rd541, 4;
	and.b64  	%rd541, %rd345, 4294967295;
$L__BB0_30:
	setp.eq.s64 	%p42, %rd21, 0;
	@%p42 bra 	$L__BB0_102;
	setp.eq.s64 	%p43, %rd21, 1;
	shl.b64 	%rd346, %rd541, 3;
	add.s64 	%rd347, %rd1, %rd346;
	ld.global.u64 	%rd348, [%rd347];
	add.s64 	%rd349, %rd2, %rd346;
	st.global.u64 	[%rd349], %rd348;
	@%p43 bra 	$L__BB0_102;
	setp.eq.s64 	%p44, %rd21, 2;
	add.s64 	%rd351, %rd346, 8;
	and.b64  	%rd352, %rd351, 34359738360;
	add.s64 	%rd353, %rd1, %rd352;
	ld.global.u64 	%rd354, [%rd353];
	add.s64 	%rd355, %rd2, %rd352;
	st.global.u64 	[%rd355], %rd354;
	@%p44 bra 	$L__BB0_102;
	add.s64 	%rd357, %rd346, 16;
	and.b64  	%rd358, %rd357, 34359738360;
	add.s64 	%rd359, %rd1, %rd358;
	ld.global.u64 	%rd360, [%rd359];
	add.s64 	%rd361, %rd2, %rd358;
	st.global.u64 	[%rd361], %rd360;
	bra.uni 	$L__BB0_102;
$L__BB0_34:
	setp.lt.u64 	%p5, %rd133, 16;
	mov.b64 	%rd523, 0;
	@%p5 bra 	$L__BB0_37;
	add.s64 	%rd526, %rd1, 64;
	mad.lo.s64 	%rd141, %rd25, %rd4, %rd2;
	add.s64 	%rd525, %rd141, 64;
	mov.u64 	%rd527, %rd20;
$L__BB0_36:
	.pragma "nounroll";
	ld.global.u64 	%rd142, [%rd526+-64];
	st.global.u64 	[%rd525+-64], %rd142;
	ld.global.u64 	%rd143, [%rd526+-56];
	st.global.u64 	[%rd525+-56], %rd143;
	ld.global.u64 	%rd144, [%rd526+-48];
	st.global.u64 	[%rd525+-48], %rd144;
	ld.global.u64 	%rd145, [%rd526+-40];
	st.global.u64 	[%rd525+-40], %rd145;
	ld.global.u64 	%rd146, [%rd526+-32];
	st.global.u64 	[%rd525+-32], %rd146;
	ld.global.u64 	%rd147, [%rd526+-24];
	st.global.u64 	[%rd525+-24], %rd147;
	ld.global.u64 	%rd148, [%rd526+-16];
	st.global.u64 	[%rd525+-16], %rd148;
	ld.global.u64 	%rd149, [%rd526+-8];
	st.global.u64 	[%rd525+-8], %rd149;
	ld.global.u64 	%rd150, [%rd526];
	st.global.u64 	[%rd525], %rd150;
	ld.global.u64 	%rd151, [%rd526+8];
	st.global.u64 	[%rd525+8], %rd151;
	ld.global.u64 	%rd152, [%rd526+16];
	st.global.u64 	[%rd525+16], %rd152;
	ld.global.u64 	%rd153, [%rd526+24];
	st.global.u64 	[%rd525+24], %rd153;
	ld.global.u64 	%rd154, [%rd526+32];
	st.global.u64 	[%rd525+32], %rd154;
	ld.global.u64 	%rd155, [%rd526+40];
	st.global.u64 	[%rd525+40], %rd155;
	ld.global.u64 	%rd156, [%rd526+48];
	st.global.u64 	[%rd525+48], %rd156;
	ld.global.u64 	%rd157, [%rd526+56];
	st.global.u64 	[%rd525+56], %rd157;
	add.s64 	%rd527, %rd527, -16;
	add.s64 	%rd526, %rd526, 128;
	add.s64 	%rd525, %rd525, 128;
	setp.eq.s64 	%p6, %rd527, 0;
	mov.u64 	%rd523, %rd20;
	@%p6 bra 	$L__BB0_37;
	bra.uni 	$L__BB0_36;
$L__BB0_37:
	mul.lo.s64 	%rd158, %rd4, %rd133;
	shl.b64 	%rd159, %rd158, 3;
	add.s64 	%rd31, %rd2, %rd159;
	setp.eq.s64 	%p7, %rd14, 0;
	@%p7 bra 	$L__BB0_47;
	setp.lt.u64 	%p8, %rd27, 7;
	@%p8 bra 	$L__BB0_40;
	shl.b64 	%rd160, %rd523, 3;
	add.s64 	%rd161, %rd1, %rd160;
	ld.global.u64 	%rd162, [%rd161];
	add.s64 	%rd163, %rd31, %rd160;
	st.global.u64 	[%rd163], %rd162;
	ld.global.u64 	%rd164, [%rd161+8];
	st.global.u64 	[%rd163+8], %rd164;
	ld.global.u64 	%rd165, [%rd161+16];
	st.global.u64 	[%rd163+16], %rd165;
	ld.global.u64 	%rd166, [%rd161+24];
	st.global.u64 	[%rd163+24], %rd166;
	ld.global.u64 	%rd167, [%rd161+32];
	st.global.u64 	[%rd163+32], %rd167;
	ld.global.u64 	%rd168, [%rd161+40];
	st.global.u64 	[%rd163+40], %rd168;
	ld.global.u64 	%rd169, [%rd161+48];
	st.global.u64 	[%rd163+48], %rd169;
	ld.global.u64 	%rd170, [%rd161+56];
	st.global.u64 	[%rd163+56], %rd170;
	add.s64 	%rd523, %rd523, 8;
$L__BB0_40:
	setp.eq.s64 	%p9, %rd15, 0;
	@%p9 bra 	$L__BB0_47;
	setp.lt.u64 	%p10, %rd16, 3;
	@%p10 bra 	$L__BB0_43;
	shl.b64 	%rd171, %rd523, 3;
	add.s64 	%rd172, %rd1, %rd171;
	ld.global.u64 	%rd173, [%rd172];
	add.s64 	%rd174, %rd31, %rd171;
	st.global.u64 	[%rd174], %rd173;
	ld.global.u64 	%rd175, [%rd172+8];
	st.global.u64 	[%rd174+8], %rd175;
	ld.global.u64 	%rd176, [%rd172+16];
	st.global.u64 	[%rd174+16], %rd176;
	ld.global.u64 	%rd177, [%rd172+24];
	st.global.u64 	[%rd174+24], %rd177;
	add.s64 	%rd523, %rd523, 4;
$L__BB0_43:
	setp.eq.s64 	%p11, %rd21, 0;
	@%p11 bra 	$L__BB0_47;
	setp.eq.s64 	%p12, %rd21, 1;
	shl.b64 	%rd178, %rd523, 3;
	add.s64 	%rd36, %rd1, %rd178;
	ld.global.u64 	%rd179, [%rd36];
	add.s64 	%rd37, %rd31, %rd178;
	st.global.u64 	[%rd37], %rd179;
	@%p12 bra 	$L__BB0_47;
	setp.eq.s64 	%p13, %rd21, 2;
	ld.global.u64 	%rd180, [%rd36+8];
	st.global.u64 	[%rd37+8], %rd180;
	@%p13 bra 	$L__BB0_47;
	ld.global.u64 	%rd181, [%rd36+16];
	st.global.u64 	[%rd37+16], %rd181;
$L__BB0_47:
	setp.lt.u64 	%p14, %rd17, 7;
	mad.lo.s32 	%r13, %r1, 1103515245, 1043980748;
	and.b32  	%r14, %r13, 2147483647;
	cvt.u64.u32 	%rd38, %r14;
	mov.b64 	%rd530, 0;
	mov.u64 	%rd528, %rd5;
	mov.u64 	%rd529, %rd133;
	@%p14 bra 	$L__BB0_73;
$L__BB0_48:
	.pragma "nounroll";
	and.b64  	%rd183, %rd529, -4294967296;
	setp.ne.s64 	%p15, %rd183, 0;
	@%p15 bra 	$L__BB0_50;
	cvt.u32.u64 	%r15, %rd529;
	cvt.u32.u64 	%r16, %rd38;
	rem.u32 	%r17, %r16, %r15;
	cvt.u64.u32 	%rd531, %r17;
	bra.uni 	$L__BB0_51;
$L__BB0_50:
	rem.u64 	%rd531, %rd38, %rd529;
$L__BB0_51:
	shl.b64 	%rd184, %rd528, 3;
	add.s64 	%rd51, %rd31, %rd184;
	ld.global.u64 	%rd185, [%rd51];
	shl.b64 	%rd186, %rd531, 3;
	add.s64 	%rd187, %rd31, %rd186;
	ld.global.u64 	%rd188, [%rd187];
	st.global.u64 	[%rd51], %rd188;
	st.global.u64 	[%rd187], %rd185;
	add.s64 	%rd52, %rd528, -1;
	and.b64  	%rd189, %rd528, -4294967296;
	setp.ne.s64 	%p16, %rd189, 0;
	@%p16 bra 	$L__BB0_53;
	cvt.u32.u64 	%r18, %rd528;
	cvt.u32.u64 	%r19, %rd38;
	rem.u32 	%r20, %r19, %r18;
	cvt.u64.u32 	%rd532, %r20;
	bra.uni 	$L__BB0_54;
$L__BB0_53:
	rem.u64 	%rd532, %rd38, %rd528;
$L__BB0_54:
	ld.global.u64 	%rd190, [%rd51+-8];
	shl.b64 	%rd191, %rd532, 3;
	add.s64 	%rd192, %rd31, %rd191;
	ld.global.u64 	%rd193, [%rd192];
	st.global.u64 	[%rd51+-8], %rd193;
	st.global.u64 	[%rd192], %rd190;
	add.s64 	%rd56, %rd528, -2;
	and.b64  	%rd194, %rd52, -4294967296;
	setp.ne.s64 	%p17, %rd194, 0;
	@%p17 bra 	$L__BB0_56;
	cvt.u32.u64 	%r21, %rd52;
	cvt.u32.u64 	%r22, %rd38;
	rem.u32 	%r23, %r22, %r21;
	cvt.u64.u32 	%rd533, %r23;
	bra.uni 	$L__BB0_57;
$L__BB0_56:
	rem.u64 	%rd533, %rd38, %rd52;
$L__BB0_57:
	ld.global.u64 	%rd195, [%rd51+-16];
	shl.b64 	%rd196, %rd533, 3;
	add.s64 	%rd197, %rd31, %rd196;
	ld.global.u64 	%rd198, [%rd197];
	st.global.u64 	[%rd51+-16], %rd198;
	st.global.u64 	[%rd197], %rd195;
	add.s64 	%rd60, %rd528, -3;
	and.b64  	%rd199, %rd56, -4294967296;
	setp.ne.s64 	%p18, %rd199, 0;
	@%p18 bra 	$L__BB0_59;
	cvt.u32.u64 	%r24, %rd56;
	cvt.u32.u64 	%r25, %rd38;
	rem.u32 	%r26, %r25, %r24;
	cvt.u64.u32 	%rd534, %r26;
	bra.uni 	$L__BB0_60;
$L__BB0_59:
	rem.u64 	%rd534, %rd38, %rd56;
$L__BB0_60:
	ld.global.u64 	%rd200, [%rd51+-24];
	shl.b64 	%rd201, %rd534, 3;
	add.s64 	%rd202, %rd31, %rd201;
	ld.global.u64 	%rd203, [%rd202];
	st.global.u64 	[%rd51+-24], %rd203;
	st.global.u64 	[%rd202], %rd200;
	add.s64 	%rd64, %rd528, -4;
	and.b64  	%rd204, %rd60, -4294967296;
	setp.ne.s64 	%p19, %rd204, 0;
	@%p19 bra 	$L__BB0_62;
	cvt.u32.u64 	%r27, %rd60;
	cvt.u32.u64 	%r28, %rd38;
	rem.u32 	%r29, %r28, %r27;
	cvt.u64.u32 	%rd535, %r29;
	bra.uni 	$L__BB0_63;
$L__BB0_62:
	rem.u64 	%rd535, %rd38, %rd60;
$L__BB0_63:
	ld.global.u64 	%rd205, [%rd51+-32];
	shl.b64 	%rd206, %rd535, 3;
	add.s64 	%rd207, %rd31, %rd206;
	ld.global.u64 	%rd208, [%rd207];
	st.global.u64 	[%rd51+-32], %rd208;
	st.global.u64 	[%rd207], %rd205;
	add.s64 	%rd68, %rd528, -5;
	and.b64  	%rd209, %rd64, -4294967296;
	setp.ne.s64 	%p20, %rd209, 0;
	@%p20 bra 	$L__BB0_65;
	cvt.u32.u64 	%r30, %rd64;
	cvt.u32.u64 	%r31, %rd38;
	rem.u32 	%r32, %r31, %r30;
	cvt.u64.u32 	%rd536, %r32;
	bra.uni 	$L__BB0_66;
$L__BB0_65:
	rem.u64 	%rd536, %rd38, %rd64;
$L__BB0_66:
	ld.global.u64 	%rd210, [%rd51+-40];
	shl.b64 	%rd211, %rd536, 3;
	add.s64 	%rd212, %rd31, %rd211;
	ld.global.u64 	%rd213, [%rd212];
	st.global.u64 	[%rd51+-40], %rd213;
	st.global.u64 	[%rd212], %rd210;
	add.s64 	%rd72, %rd528, -6;
	and.b64  	%rd214, %rd68, -4294967296;
	setp.ne.s64 	%p21, %rd214, 0;
	@%p21 bra 	$L__BB0_68;
	cvt.u32.u64 	%r33, %rd68;
	cvt.u32.u64 	%r34, %rd38;
	rem.u32 	%r35, %r34, %r33;
	cvt.u64.u32 	%rd537, %r35;
	bra.uni 	$L__BB0_69;
$L__BB0_68:
	rem.u64 	%rd537, %rd38, %rd68;
$L__BB0_69:
	ld.global.u64 	%rd215, [%rd51+-48];
	shl.b64 	%rd216, %rd537, 3;
	add.s64 	%rd217, %rd31, %rd216;
	ld.global.u64 	%rd218, [%rd217];
	st.global.u64 	[%rd51+-48], %rd218;
	st.global.u64 	[%rd217], %rd215;
	and.b64  	%rd219, %rd72, -4294967296;
	setp.ne.s64 	%p22, %rd219, 0;
	@%p22 bra 	$L__BB0_71;
	cvt.u32.u64 	%r36, %rd72;
	cvt.u32.u64 	%r37, %rd38;
	rem.u32 	%r38, %r37, %r36;
	cvt.u64.u32 	%rd538, %r38;
	bra.uni 	$L__BB0_72;
$L__BB0_71:
	rem.u64 	%rd538, %rd38, %rd72;
$L__BB0_72:
	add.s64 	%rd529, %rd528, -7;
	ld.global.u64 	%rd220, [%rd51+-56];
	shl.b64 	%rd221, %rd538, 3;
	add.s64 	%rd222, %rd31, %rd221;
	ld.global.u64 	%rd223, [%rd222];
	st.global.u64 	[%rd51+-56], %rd223;
	st.global.u64 	[%rd222], %rd220;
	add.s64 	%rd528, %rd528, -8;
	add.s64 	%rd530, %rd530, 8;
	and.b64  	%rd224, %rd5, -8;
	setp.eq.s64 	%p23, %rd530, %rd224;
	@%p23 bra 	$L__BB0_73;
	bra.uni 	$L__BB0_48;
$L__BB0_73:
	and.b64  	%rd225, %rd5, 7;
	setp.eq.s64 	%p24, %rd225, 0;
	@%p24 bra 	$L__BB0_102;
	setp.lt.u64 	%p25, %rd18, 3;
	@%p25 bra 	$L__BB0_88;
	and.b64  	%rd226, %rd529, -4294967296;
	setp.ne.s64 	%p26, %rd226, 0;
	@%p26 bra 	$L__BB0_77;
	cvt.u32.u64 	%r39, %rd529;
	cvt.u32.u64 	%r40, %rd38;
	rem.u32 	%r41, %r40, %r39;
	cvt.u64.u32 	%rd543, %r41;
	bra.uni 	$L__BB0_78;
$L__BB0_77:
	rem.u64 	%rd543, %rd38, %rd529;
$L__BB0_78:
	shl.b64 	%rd227, %rd528, 3;
	add.s64 	%rd94, %rd31, %rd227;
	ld.global.u64 	%rd228, [%rd94];
	shl.b64 	%rd229, %rd543, 3;
	add.s64 	%rd230, %rd31, %rd229;
	ld.global.u64 	%rd231, [%rd230];
	st.global.u64 	[%rd94], %rd231;
	st.global.u64 	[%rd230], %rd228;
	add.s64 	%rd95, %rd528, -1;
	and.b64  	%rd232, %rd528, -4294967296;
	setp.ne.s64 	%p27, %rd232, 0;
	@%p27 bra 	$L__BB0_80;
	cvt.u32.u64 	%r42, %rd528;
	cvt.u32.u64 	%r43, %rd38;
	rem.u32 	%r44, %r43, %r42;
	cvt.u64.u32 	%rd544, %r44;
	bra.uni 	$L__BB0_81;
$L__BB0_80:
	rem.u64 	%rd544, %rd38, %rd528;
$L__BB0_81:
	ld.global.u64 	%rd233, [%rd94+-8];
	shl.b64 	%rd234, %rd544, 3;
	add.s64 	%rd235, %rd31, %rd234;
	ld.global.u64 	%rd236, [%rd235];
	st.global.u64 	[%rd94+-8], %rd236;
	st.global.u64 	[%rd235], %rd233;
	add.s64 	%rd99, %rd528, -2;
	and.b64  	%rd237, %rd95, -4294967296;
	setp.ne.s64 	%p28, %rd237, 0;
	@%p28 bra 	$L__BB0_83;
	cvt.u32.u64 	%r45, %rd95;
	cvt.u32.u64 	%r46, %rd38;
	rem.u32 	%r47, %r46, %r45;
	cvt.u64.u32 	%rd545, %r47;
	bra.uni 	$L__BB0_84;
$L__BB0_83:
	rem.u64 	%rd545, %rd38, %rd95;
$L__BB0_84:
	ld.global.u64 	%rd238, [%rd94+-16];
	shl.b64 	%rd239, %rd545, 3;
	add.s64 	%rd240, %rd31, %rd239;
	ld.global.u64 	%rd241, [%rd240];
	st.global.u64 	[%rd94+-16], %rd241;
	st.global.u64 	[%rd240], %rd238;
	and.b64  	%rd242, %rd99, -4294967296;
	setp.ne.s64 	%p29, %rd242, 0;
	@%p29 bra 	$L__BB0_86;
	cvt.u32.u64 	%r48, %rd99;
	cvt.u32.u64 	%r49, %rd38;
	rem.u32 	%r50, %r49, %r48;
	cvt.u64.u32 	%rd546, %r50;
	bra.uni 	$L__BB0_87;
$L__BB0_86:
	rem.u64 	%rd546, %rd38, %rd99;
$L__BB0_87:
	ld.global.u64 	%rd243, [%rd94+-24];
	shl.b64 	%rd244, %rd546, 3;
	add.s64 	%rd245, %rd31, %rd244;
	ld.global.u64 	%rd246, [%rd245];
	st.global.u64 	[%rd94+-24], %rd246;
	st.global.u64 	[%rd245], %rd243;
	add.s64 	%rd106, %rd528, -4;
	add.s64 	%rd529, %rd528, -3;
	mov.u64 	%rd528, %rd106;
$L__BB0_88:
	setp.eq.s64 	%p30, %rd22, 0;
	@%p30 bra 	$L__BB0_102;
	setp.eq.s64 	%p31, %rd19, 1;
	@%p31 bra 	$L__BB0_97;
	and.b64  	%rd247, %rd529, -4294967296;
	setp.ne.s64 	%p32, %rd247, 0;
	@%p32 bra 	$L__BB0_92;
	cvt.u32.u64 	%r51, %rd529;
	cvt.u32.u64 	%r52, %rd38;
	rem.u32 	%r53, %r52, %r51;
	cvt.u64.u32 	%rd549, %r53;
	bra.uni 	$L__BB0_93;
$L__BB0_92:
	rem.u64 	%rd549, %rd38, %rd529;
$L__BB0_93:
	shl.b64 	%rd248, %rd528, 3;
	add.s64 	%rd113, %rd31, %rd248;
	ld.global.u64 	%rd249, [%rd113];
	shl.b64 	%rd250, %rd549, 3;
	add.s64 	%rd251, %rd31, %rd250;
	ld.global.u64 	%rd252, [%rd251];
	st.global.u64 	[%rd113], %rd252;
	st.global.u64 	[%rd251], %rd249;
	and.b64  	%rd253, %rd528, -4294967296;
	setp.ne.s64 	%p33, %rd253, 0;
	@%p33 bra 	$L__BB0_95;
	cvt.u32.u64 	%r54, %rd528;
	cvt.u32.u64 	%r55, %rd38;
	rem.u32 	%r56, %r55, %r54;
	cvt.u64.u32 	%rd550, %r56;
	bra.uni 	$L__BB0_96;
$L__BB0_95:
	rem.u64 	%rd550, %rd38, %rd528;
$L__BB0_96:
	ld.global.u64 	%rd254, [%rd113+-8];
	shl.b64 	%rd255, %rd550, 3;
	add.s64 	%rd256, %rd31, %rd255;
	ld.global.u64 	%rd257, [%rd256];
	st.global.u64 	[%rd113+-8], %rd257;
	st.global.u64 	[%rd256], %rd254;
	add.s64 	%rd117, %rd528, -2;
	add.s64 	%rd529, %rd528, -1;
	mov.u64 	%rd528, %rd117;
$L__BB0_97:
	setp.eq.s64 	%p34, %rd23, 0;
	@%p34 bra 	$L__BB0_102;
	and.b64  	%rd258, %rd529, -4294967296;
	setp.ne.s64 	%p35, %rd258, 0;
	@%p35 bra 	$L__BB0_100;
	cvt.u32.u64 	%r57, %rd529;
	cvt.u32.u64 	%r58, %rd38;
	rem.u32 	%r59, %r58, %r57;
	cvt.u64.u32 	%rd553, %r59;
	bra.uni 	$L__BB0_101;
$L__BB0_100:
	rem.u64 	%rd553, %rd38, %rd529;
$L__BB0_101:
	shl.b64 	%rd259, %rd528, 3;
	add.s64 	%rd260, %rd31, %rd259;
	ld.global.u64 	%rd261, [%rd260];
	shl.b64 	%rd262, %rd553, 3;
	add.s64 	%rd263, %rd31, %rd262;
	ld.global.u64 	%rd264, [%rd263];
	st.global.u64 	[%rd260], %rd264;
	st.global.u64 	[%rd263], %rd261;
$L__BB0_102:
	setp.ne.s64 	%p45, %rd6, %rd4;
	@%p45 bra 	$L__BB0_117;
	setp.lt.u64 	%p46, %rd133, 16;
	add.s32 	%r60, %r1, 1;
	st.local.u32 	[%rd3], %r60;
	mov.u64 	%rd363, $str;
	cvta.global.u64 	%rd364, %rd363;
	add.u64 	%rd365, %SP, 0;
	{ // callseq 0, 0
	.param .b64 param0;
	st.param.b64 	[param0], %rd364;
	.param .b64 param1;
	st.param.b64 	[param1], %rd365;
	.param .b32 retval0;
	call.uni (retval0), 
	vprintf, 
	(
	param0, 
	param1
	);
	ld.param.b32 	%r61, [retval0];
	} // callseq 0
	mov.b64 	%rd556, 0;
	@%p46 bra 	$L__BB0_106;
	mov.b64 	%rd554, 0;
$L__BB0_105:
	.pragma "nounroll";
	add.s64 	%rd367, %rd554, %rd24;
	shl.b64 	%rd368, %rd367, 3;
	add.s64 	%rd369, %rd2, %rd368;
	ld.global.u64 	%rd370, [%rd369];
	st.local.u64 	[%rd3], %rd370;
	mov.u64 	%rd371, $str$1;
	cvta.global.u64 	%rd372, %rd371;
	add.u64 	%rd373, %SP, 0;
	{ // callseq 1, 0
	.param .b64 param0;
	st.param.b64 	[param0], %rd372;
	.param .b64 param1;
	st.param.b64 	[param1], %rd373;
	.param .b32 retval0;
	call.uni (retval0), 
	vprintf, 
	(
	param0, 
	param1
	);
	ld.param.b32 	%r63, [retval0];
	} // callseq 1
	ld.global.u64 	%rd374, [%rd369+8];
	st.local.u64 	[%rd3], %rd374;
	{ // callseq 2, 0
	.param .b64 param0;
	st.param.b64 	[param0], %rd372;
	.param .b64 param1;
	st.param.b64 	[param1], %rd373;
	.param .b32 retval0;
	call.uni (retval0), 
	vprintf, 
	(
	param0, 
	param1
	);
	ld.param.b32 	%r65, [retval0];
	} // callseq 2
	ld.global.u64 	%rd375, [%rd369+16];
	st.local.u64 	[%rd3], %rd375;
	{ // callseq 3, 0
	.param .b64 param0;
	st.param.b64 	[param0], %rd372;
	.param .b64 param1;
	st.param.b64 	[param1], %rd373;
	.param .b32 retval0;
	call.uni (retval0), 
	vprintf, 
	(
	param0, 
	param1
	);
	ld.param.b32 	%r67, [retval0];
	} // callseq 3
	ld.global.u64 	%rd376, [%rd369+24];
	st.local.u64 	[%rd3], %rd376;
	{ // callseq 4, 0
	.param .b64 param0;
	st.param.b64 	[param0], %rd372;
	.param .b64 param1;
	st.param.b64 	[param1], %rd373;
	.param .b32 retval0;
	call.uni (retval0), 
	vprintf, 
	(
	param0, 
	param1
	);
	ld.param.b32 	%r69, [retval0];
	} // callseq 4
	ld.global.u64 	%rd377, [%rd369+32];
	st.local.u64 	[%rd3], %rd377;
	{ // callseq 5, 0
	.param .b64 param0;
	st.param.b64 	[param0], %rd372;
	.param .b64 param1;
	st.param.b64 	[param1], %rd373;
	.param .b32 retval0;
	call.uni (retval0), 
	vprintf, 
	(
	param0, 
	param1
	);
	ld.param.b32 	%r71, [retval0];
	} // callseq 5
	ld.global.u64 	%rd378, [%rd369+40];
	st.local.u64 	[%rd3], %rd378;
	{ // callseq 6, 0
	.param .b64 param0;
	st.param.b64 	[param0], %rd372;
	.param .b64 param1;
	st.param.b64 	[param1], %rd373;
	.param .b32 retval0;
	call.uni (retval0), 
	vprintf, 
	(
	param0, 
	param1
	);
	ld.param.b32 	%r73, [retval0];
	} // callseq 6
	ld.global.u64 	%rd379, [%rd369+48];
	st.local.u64 	[%rd3], %rd379;
	{ // callseq 7, 0
	.param .b64 param0;
	st.param.b64 	[param0], %rd372;
	.param .b64 param1;
	st.param.b64 	[param1], %rd373;
	.param .b32 retval0;
	call.uni (retval0), 
	vprintf, 
	(
	param0, 
	param1
	);
	ld.param.b32 	%r75, [retval0];
	} // callseq 7
	ld.global.u64 	%rd380, [%rd369+56];
	st.local.u64 	[%rd3], %rd380;
	{ // callseq 8, 0
	.param .b64 param0;
	st.param.b64 	[param0], %rd372;
	.param .b64 param1;
	st.param.b64 	[param1], %rd373;
	.param .b32 retval0;
	call.uni (retval0), 
	vprintf, 
	(
	param0, 
	param1
	);
	ld.param.b32 	%r77, [retval0];
	} // callseq 8
	ld.global.u64 	%rd381, [%rd369+64];
	st.local.u64 	[%rd3], %rd381;
	{ // callseq 9, 0
	.param .b64 param0;
	st.param.b64 	[param0], %rd372;
	.param .b64 param1;
	st.param.b64 	[param1], %rd373;
	.param .b32 retval0;
	call.uni (retval0), 
	vprintf, 
	(
	param0, 
	param1
	);
	ld.param.b32 	%r79, [retval0];
	} // callseq 9
	ld.global.u64 	%rd382, [%rd369+72];
	st.local.u64 	[%rd3], %rd382;
	{ // callseq 10, 0
	.param .b64 param0;
	st.param.b64 	[param0], %rd372;
	.param .b64 param1;
	st.param.b64 	[param1], %rd373;
	.param .b32 retval0;
	call.uni (retval0), 
	vprintf, 
	(
	param0, 
	param1
	);
	ld.param.b32 	%r81, [retval0];
	} // callseq 10
	ld.global.u64 	%rd383, [%rd369+80];
	st.local.u64 	[%rd3], %rd383;
	{ // callseq 11, 0
	.param .b64 param0;
	st.param.b64 	[param0], %rd372;
	.param .b64 param1;
	st.param.b64 	[param1], %rd373;
	.param .b32 retval0;
	call.uni (retval0), 
	vprintf, 
	(
	param0, 
	param1
	);
	ld.param.b32 	%r83, [retval0];
	} // callseq 11
	ld.global.u64 	%rd384, [%rd369+88];
	st.local.u64 	[%rd3], %rd384;
	{ // callseq 12, 0
	.param .b64 param0;
	st.param.b64 	[param0], %rd372;
	.param .b64 param1;
	st.param.b64 	[param1], %rd373;
	.param .b32 retval0;
	call.uni (retval0), 
	vprintf, 
	(
	param0, 
	param1
	);
	ld.param.b32 	%r85, [retval0];
	} // callseq 12
	ld.global.u64 	%rd385, [%rd369+96];
	st.local.u64 	[%rd3], %rd385;
	{ // callseq 13, 0
	.param .b64 param0;
	st.param.b64 	[param0], %rd372;
	.param .b64 param1;
	st.param.b64 	[param1], %rd373;
	.param .b32 retval0;
	call.uni (retval0), 
	vprintf, 
	(
	param0, 
	param1
	);
	ld.param.b32 	%r87, [retval0];
	} // callseq 13
	ld.global.u64 	%rd386, [%rd369+104];
	st.local.u64 	[%rd3], %rd386;
	{ // callseq 14, 0
	.param .b64 param0;
	st.param.b64 	[param0], %rd372;
	.param .b64 param1;
	st.param.b64 	[param1], %rd373;
	.param .b32 retval0;
	call.uni (retval0), 
	vprintf, 
	(
	param0, 
	param1
	);
	ld.param.b32 	%r89, [retval0];
	} // callseq 14
	ld.global.u64 	%rd387, [%rd369+112];
	st.local.u64 	[%rd3], %rd387;
	{ // callseq 15, 0
	.param .b64 param0;
	st.param.b64 	[param0], %rd372;
	.param .b64 param1;
	st.param.b64 	[param1], %rd373;
	.param .b32 retval0;
	call.uni (retval0), 
	vprintf, 
	(
	param0, 
	param1
	);
	ld.param.b32 	%r91, [retval0];
	} // callseq 15
	ld.global.u64 	%rd388, [%rd369+120];
	st.local.u64 	[%rd3], %rd388;
	{ // callseq 16, 0
	.param .b64 param0;
	st.param.b64 	[param0], %rd372;
	.param .b64 param1;
	st.param.b64 	[param1], %rd373;
	.param .b32 retval0;
	call.uni (retval0), 
	vprintf, 
	(
	param0, 
	param1
	);
	ld.param.b32 	%r93, [retval0];
	} // callseq 16
	add.s64 	%rd554, %rd554, 16;
	setp.ne.s64 	%p47, %rd554, %rd20;
	mov.u64 	%rd556, %rd20;
	@%p47 bra 	$L__BB0_105;
$L__BB0_106:
	setp.eq.s64 	%p48, %rd14, 0;
	@%p48 bra 	$L__BB0_116;
	add.s64 	%rd389, %rd14, -1;
	setp.lt.u64 	%p49, %rd389, 7;
	@%p49 bra 	$L__BB0_109;
	add.s64 	%rd390, %rd556, %rd24;
	shl.b64 	%rd391, %rd390, 3;
	add.s64 	%rd392, %rd2, %rd391;
	ld.global.u64 	%rd393, [%rd392];
	st.local.u64 	[%rd3], %rd393;
	mov.u64 	%rd394, $str$1;
	cvta.global.u64 	%rd395, %rd394;
	add.u64 	%rd396, %SP, 0;
	{ // callseq 17, 0
	.param .b64 param0;
	st.param.b64 	[param0], %rd395;
	.param .b64 param1;
	st.param.b64 	[param1], %rd396;
	.param .b32 retval0;
	call.uni (retval0), 
	vprintf, 
	(
	param0, 
	param1
	);
	ld.param.b32 	%r95, [retval0];
	} // callseq 17
	add.s64 	%rd397, %rd556, 1;
	and.b64  	%rd398, %rd397, 4294967295;
	add.s64 	%rd399, %rd398, %rd24;
	shl.b64 	%rd400, %rd399, 3;
	add.s64 	%rd401, %rd2, %rd400;
	ld.global.u64 	%rd402, [%rd401];
	st.local.u64 	[%rd3], %rd402;
	{ // callseq 18, 0
	.param .b64 param0;
	st.param.b64 	[param0], %rd395;
	.param .b64 param1;
	st.param.b64 	[param1], %rd396;
	.param .b32 retval0;
	call.uni (retval0), 
	vprintf, 
	(
	param0, 
	param1
	);
	ld.param.b32 	%r97, [retval0];
	} // callseq 18
	add.s64 	%rd403, %rd556, 2;
	and.b64  	%rd404, %rd403, 4294967295;
	add.s64 	%rd405, %rd404, %rd24;
	shl.b64 	%rd406, %rd405, 3;
	add.s64 	%rd407, %rd2, %rd406;
	ld.global.u64 	%rd408, [%rd407];
	st.local.u64 	[%rd3], %rd408;
	{ // callseq 19, 0
	.param .b64 param0;
	st.param.b64 	[param0], %rd395;
	.param .b64 param1;
	st.param.b64 	[param1], %rd396;
	.param .b32 retval0;
	call.uni (retval0), 
	vprintf, 
	(
	param0, 
	param1
	);
	ld.param.b32 	%r99, [retval0];
	} // callseq 19
	add.s64 	%rd409, %rd556, 3;
	and.b64  	%rd410, %rd409, 4294967295;
	add.s64 	%rd411, %rd410, %rd24;
	shl.b64 	%rd412, %rd411, 3;
	add.s64 	%rd413, %rd2, %rd412;
	ld.global.u64 	%rd414, [%rd413];
	st.local.u64 	[%rd3], %rd414;
	{ // callseq 20, 0
	.param .b64 param0;
	st.param.b64 	[param0], %rd395;
	.param .b64 param1;
	st.param.b64 	[param1], %rd396;
	.param .b32 retval0;
	call.uni (retval0), 
	vprintf, 
	(
	param0, 
	param1
	);
	ld.param.b32 	%r101, [retval0];
	} // callseq 20
	add.s64 	%rd415, %rd556, 4;
	and.b64  	%rd416, %rd415, 4294967295;
	add.s64 	%rd417, %rd416, %rd24;
	shl.b64 	%rd418, %rd417, 3;
	add.s64 	%rd419, %rd2, %rd418;
	ld.global.u64 	%rd420, [%rd419];
	st.local.u64 	[%rd3], %rd420;
	{ // callseq 21, 0
	.param .b64 param0;
	st.param.b64 	[param0], %rd395;
	.param .b64 param1;
	st.param.b64 	[param1], %rd396;
	.param .b32 retval0;
	call.uni (retval0), 
	vprintf, 
	(
	param0, 
	param1
	);
	ld.param.b32 	%r103, [retval0];
	} // callseq 21
	add.s64 	%rd421, %rd556, 5;
	and.b64  	%rd422, %rd421, 4294967295;
	add.s64 	%rd423, %rd422, %rd24;
	shl.b64 	%rd424, %rd423, 3;
	add.s64 	%rd425, %rd2, %rd424;
	ld.global.u64 	%rd426, [%rd425];
	st.local.u64 	[%rd3], %rd426;
	{ // callseq 22, 0
	.param .b64 param0;
	st.param.b64 	[param0], %rd395;
	.param .b64 param1;
	st.param.b64 	[param1], %rd396;
	.param .b32 retval0;
	call.uni (retval0), 
	vprintf, 
	(
	param0, 
	param1
	);
	ld.param.b32 	%r105, [retval0];
	} // callseq 22
	add.s64 	%rd427, %rd556, 6;
	and.b64  	%rd428, %rd427, 4294967295;
	add.s64 	%rd429, %rd428, %rd24;
	shl.b64 	%rd430, %rd429, 3;
	add.s64 	%rd431, %rd2, %rd430;
	ld.global.u64 	%rd432, [%rd431];
	st.local.u64 	[%rd3], %rd432;
	{ // callseq 23, 0
	.param .b64 param0;
	st.param.b64 	[param0], %rd395;
	.param .b64 param1;
	st.param.b64 	[param1], %rd396;
	.param .b32 retval0;
	call.uni (retval0), 
	vprintf, 
	(
	param0, 
	param1
	);
	ld.param.b32 	%r107, [retval0];
	} // callseq 23
	add.s64 	%rd433, %rd556, 7;
	and.b64  	%rd434, %rd433, 4294967295;
	add.s64 	%rd435, %rd434, %rd24;
	shl.b64 	%rd436, %rd435, 3;
	add.s64 	%rd437, %rd2, %rd436;
	ld.global.u64 	%rd438, [%rd437];
	st.local.u64 	[%rd3], %rd438;
	{ // callseq 24, 0
	.param .b64 param0;
	st.param.b64 	[param0], %rd395;
	.param .b64 param1;
	st.param.b64 	[param1], %rd396;
	.param .b32 retval0;
	call.uni (retval0), 
	vprintf, 
	(
	param0, 
	param1
	);
	ld.param.b32 	%r109, [retval0];
	} // callseq 24
	add.s64 	%rd439, %rd556, 8;
	and.b64  	%rd556, %rd439, 4294967295;
$L__BB0_109:
	setp.eq.s64 	%p50, %rd15, 0;
	@%p50 bra 	$L__BB0_116;
	setp.lt.u64 	%p51, %rd16, 3;
	@%p51 bra 	$L__BB0_112;
	add.s64 	%rd440, %rd556, %rd24;
	shl.b64 	%rd441, %rd440, 3;
	add.s64 	%rd442, %rd2, %rd441;
	ld.global.u64 	%rd443, [%rd442];
	st.local.u64 	[%rd3], %rd443;
	mov.u64 	%rd444, $str$1;
	cvta.global.u64 	%rd445, %rd444;
	add.u64 	%rd446, %SP, 0;
	{ // callseq 25, 0
	.param .b64 param0;
	st.param.b64 	[param0], %rd445;
	.param .b64 param1;
	st.param.b64 	[param1], %rd446;
	.param .b32 retval0;
	call.uni (retval0), 
	vprintf, 
	(
	param0, 
	param1
	);
	ld.param.b32 	%r111, [retval0];
	} // callseq 25
	add.s64 	%rd447, %rd556, 1;
	and.b64  	%rd448, %rd447, 4294967295;
	add.s64 	%rd449, %rd448, %rd24;
	shl.b64 	%rd450, %rd449, 3;
	add.s64 	%rd451, %rd2, %rd450;
	ld.global.u64 	%rd452, [%rd451];
	st.local.u64 	[%rd3], %rd452;
	{ // callseq 26, 0
	.param .b64 param0;
	st.param.b64 	[param0], %rd445;
	.param .b64 param1;
	st.param.b64 	[param1], %rd446;
	.param .b32 retval0;
	call.uni (retval0), 
	vprintf, 
	(
	param0, 
	param1
	);
	ld.param.b32 	%r113, [retval0];
	} // callseq 26
	add.s64 	%rd453, %rd556, 2;
	and.b64  	%rd454, %rd453, 4294967295;
	add.s64 	%rd455, %rd454, %rd24;
	shl.b64 	%rd456, %rd455, 3;
	add.s64 	%rd457, %rd2, %rd456;
	ld.global.u64 	%rd458, [%rd457];
	st.local.u64 	[%rd3], %rd458;
	{ // callseq 27, 0
	.param .b64 param0;
	st.param.b64 	[param0], %rd445;
	.param .b64 param1;
	st.param.b64 	[param1], %rd446;
	.param .b32 retval0;
	call.uni (retval0), 
	vprintf, 
	(
	param0, 
	param1
	);
	ld.param.b32 	%r115, [retval0];
	} // callseq 27
	add.s64 	%rd459, %rd556, 3;
	and.b64  	%rd460, %rd459, 4294967295;
	add.s64 	%rd461, %rd460, %rd24;
	shl.b64 	%rd462, %rd461, 3;
	add.s64 	%rd463, %rd2, %rd462;
	ld.global.u64 	%rd464, [%rd463];
	st.local.u64 	[%rd3], %rd464;
	{ // callseq 28, 0
	.param .b64 param0;
	st.param.b64 	[param0], %rd445;
	.param .b64 param1;
	st.param.b64 	[param1], %rd446;
	.param .b32 retval0;
	call.uni (retval0), 
	vprintf, 
	(
	param0, 
	param1
	);
	ld.param.b32 	%r117, [retval0];
	} // callseq 28
	add.s64 	%rd465, %rd556, 4;
	and.b64  	%rd556, %rd465, 4294967295;
$L__BB0_112:
	setp.eq.s64 	%p52, %rd21, 0;
	@%p52 bra 	$L__BB0_116;
	setp.eq.s64 	%p53, %rd21, 1;
	add.s64 	%rd466, %rd556, %rd24;
	shl.b64 	%rd467, %rd466, 3;
	add.s64 	%rd468, %rd2, %rd467;
	ld.global.u64 	%rd469, [%rd468];
	st.local.u64 	[%rd3], %rd469;
	mov.u64 	%rd470, $str$1;
	cvta.global.u64 	%rd471, %rd470;
	add.u64 	%rd472, %SP, 0;
	{ // callseq 29, 0
	.param .b64 param0;
	st.param.b64 	[param0], %rd471;
	.param .b64 param1;
	st.param.b64 	[param1], %rd472;
	.param .b32 retval0;
	call.uni (retval0), 
	vprintf, 
	(
	param0, 
	param1
	);
	ld.param.b32 	%r119, [retval0];
	} // callseq 29
	@%p53 bra 	$L__BB0_116;
	setp.eq.s64 	%p54, %rd21, 2;
	add.s64 	%rd473, %rd556, 1;
	and.b64  	%rd474, %rd473, 4294967295;
	add.s64 	%rd475, %rd474, %rd24;
	shl.b64 	%rd476, %rd475, 3;
	add.s64 	%rd477, %rd2, %rd476;
	ld.global.u64 	%rd478, [%rd477];
	st.local.u64 	[%rd3], %rd478;
	cvta.global.u64 	%rd480, %rd470;
	add.u64 	%rd481, %SP, 0;
	{ // callseq 30, 0
	.param .b64 param0;
	st.param.b64 	[param0], %rd480;
	.param .b64 param1;
	st.param.b64 	[param1], %rd481;
	.param .b32 retval0;
	call.uni (retval0), 
	vprintf, 
	(
	param0, 
	param1
	);
	ld.param.b32 	%r121, [retval0];
	} // callseq 30
	@%p54 bra 	$L__BB0_116;
	add.s64 	%rd482, %rd556, 2;
	and.b64  	%rd483, %rd482, 4294967295;
	add.s64 	%rd484, %rd483, %rd24;
	shl.b64 	%rd485, %rd484, 3;
	add.s64 	%rd486, %rd2, %rd485;
	ld.global.u64 	%rd487, [%rd486];
	st.local.u64 	[%rd3], %rd487;
	cvta.global.u64 	%rd489, %rd470;
	{ // callseq 31, 0
	.param .b64 param0;
	st.param.b64 	[param0], %rd489;
	.param .b64 param1;
	st.param.b64 	[param1], %rd481;
	.param .b32 retval0;
	call.uni (retval0), 
	vprintf, 
	(
	param0, 
	param1
	);
	ld.param.b32 	%r123, [retval0];
	} // callseq 31
$L__BB0_116:
	mov.u64 	%rd491, $str$2;
	cvta.global.u64 	%rd492, %rd491;
	{ // callseq 32, 0
	.param .b64 param0;
	st.param.b64 	[param0], %rd492;
	.param .b64 param1;
	st.param.b64 	[param1], 0;
	.param .b32 retval0;
	call.uni (retval0), 
	vprintf, 
	(
	param0, 
	param1
	);
	ld.param.b32 	%r125, [retval0];
	} // callseq 32
$L__BB0_117:
	add.s32 	%r1, %r1, %r2;
	cvt.s64.s32 	%rd4, %r1;
	setp.gt.u64 	%p55, %rd132, %rd4;
	@%p55 bra 	$L__BB0_20;
$L__BB0_118:
	ret;

}


// ===== COMPILED SASS (sm_100) =====

	.target	sm_100

	.elftype	@"ET_EXEC"


//--------------------- .note.nv.tkinfo           --------------------------
	.section	.note.nv.tkinfo,"",@"SHT_NOTE"
	.sectionflags	@"SHF_NOTE_NV_TKINFO"
	.tkinfo
        /*0018*/ 	.word	0x00000002
        /*0030*/ 	.string	""
        /*0030*/ 	.string	"ptxas"
        /*0030*/ 	.string	"Cuda compilation tools, release 13.0, V13.0.88"
        /*0030*/ 	.string	"Build cuda_13.0.r13.0/compiler.36424714_0"
        /*0030*/ 	.string	"-arch sm_100 -m 64 "



//--------------------- .note.nv.cuinfo           --------------------------
	.section	.note.nv.cuinfo,"",@"SHT_NOTE"
	.sectionflags	@"SHF_NOTE_NV_CUINFO"
        /*0018*/ 	.short	0x0002
        /*001a*/ 	.short	0x0064
        /*001c*/ 	.short	0x0082
	.zero		2


//--------------------- .nv.info                  --------------------------
	.section	.nv.info,"",@"SHT_CUDA_INFO"
	.align	4


	//----- nvinfo : EIATTR_REGCOUNT
	.align		4
        /*0000*/ 	.byte	0x04, 0x2f
        /*0002*/ 	.short	(.L_4 - .L_3)
	.align		4
.L_3:
        /*0004*/ 	.word	index@(_Z11gpu_permutePmmmS_)
        /*0008*/ 	.word	0x00000020


	//----- nvinfo : EIATTR_FRAME_SIZE
	.align		4
.L_4:
        /*000c*/ 	.byte	0x04, 0x11
        /*000e*/ 	.short	(.L_6 - .L_5)
	.align		4
.L_5:
        /*0010*/ 	.word	index@($__internal_0_$__cuda_sm20_rem_u64)
        /*0014*/ 	.word	0x00000008


	//----- nvinfo : EIATTR_FRAME_SIZE
	.align		4
.L_6:
        /*0018*/ 	.byte	0x04, 0x11
        /*001a*/ 	.short	(.L_8 - .L_7)
	.align		4
.L_7:
        /*001c*/ 	.word	index@(_Z11gpu_permutePmmmS_)
        /*0020*/ 	.word	0x00000008


	//----- nvinfo : EIATTR_MIN_STACK_SIZE
	.align		4
.L_8:
        /*0024*/ 	.byte	0x04, 0x12
        /*0026*/ 	.short	(.L_10 - .L_9)
	.align		4
.L_9:
        /*0028*/ 	.word	index@(_Z11gpu_permutePmmmS_)
        /*002c*/ 	.word	0x00000008
.L_10:


//--------------------- .nv.compat                --------------------------
	.section	.nv.compat,"",@"SHT_CUDA_COMPAT_INFO"
	.align	4
        /*0000*/ 	.byte	0x02, 0x09, 0x00, 0x00, 0x02, 0x02, 0x01, 0x00, 0x02, 0x05, 0x05, 0x00, 0x03, 0x07, 0x01, 0x01
        /*0010*/ 	.byte	0x02, 0x03, 0x00, 0x00, 0x02, 0x06, 0x01, 0x00, 0x04, 0x0b, 0x08, 0x00, 0x09, 0x00, 0x00, 0x00
        /*0020*/ 	.byte	0x00, 0x00, 0x00, 0x00


//--------------------- .nv.info._Z11gpu_permutePmmmS_ --------------------------
	.section	.nv.info._Z11gpu_permutePmmmS_,"",@"SHT_CUDA_INFO"
	.sectionflags	@""
	.align	4


	//----- nvinfo : EIATTR_CUDA_API_VERSION
	.align		4
        /*0000*/ 	.byte	0x04, 0x37
        /*0002*/ 	.short	(.L_12 - .L_11)
.L_11:
        /*0004*/ 	.word	0x00000082


	//----- nvinfo : EIATTR_KPARAM_INFO
	.align		4
.L_12:
        /*0008*/ 	.byte	0x04, 0x17
        /*000a*/ 	.short	(.L_14 - .L_13)
.L_13:
        /*000c*/ 	.word	0x00000000
        /*0010*/ 	.short	0x0003
        /*0012*/ 	.short	0x0018
        /*0014*/ 	.byte	0x00, 0xf5, 0x21, 0x00


	//----- nvinfo : EIATTR_KPARAM_INFO
	.align		4
.L_14:
        /*0018*/ 	.byte	0x04, 0x17
        /*001a*/ 	.short	(.L_16 - .L_15)
.L_15:
        /*001c*/ 	.word	0x00000000
        /*0020*/ 	.short	0x0002
        /*0022*/ 	.short	0x0010
        /*0024*/ 	.byte	0x00, 0xf0, 0x21, 0x00


	//----- nvinfo : EIATTR_KPARAM_INFO
	.align		4
.L_16:
        /*0028*/ 	.byte	0x04, 0x17
        /*002a*/ 	.short	(.L_18 - .L_17)
.L_17:
        /*002c*/ 	.word	0x00000000
        /*0030*/ 	.short	0x0001
        /*0032*/ 	.short	0x0008
        /*0034*/ 	.byte	0x00, 0xf0, 0x21, 0x00


	//----- nvinfo : EIATTR_KPARAM_INFO
	.align		4
.L_18:
        /*0038*/ 	.byte	0x04, 0x17
        /*003a*/ 	.short	(.L_20 - .L_19)
.L_19:
        /*003c*/ 	.word	0x00000000
        /*0040*/ 	.short	0x0000
        /*0042*/ 	.short	0x0000
        /*0044*/ 	.byte	0x00, 0xf5, 0x21, 0x00


	//----- nvinfo : EIATTR_SPARSE_MMA_MASK
	.align		4
.L_20:
        /*0048*/ 	.byte	0x03, 0x50
        /*004a*/ 	.short	0x0000


	//----- nvinfo : EIATTR_MAXREG_COUNT
	.align		4
        /*004c*/ 	.byte	0x03, 0x1b
        /*004e*/ 	.short	0x00ff


	//----- nvinfo : EIATTR_EXTERNS
	.align		4
        /*0050*/ 	.byte	0x04, 0x0f
        /*0052*/ 	.short	(.L_22 - .L_21)


	//   ....[0]....
	.align		4
.L_21:
        /*0054*/ 	.word	index@(vprintf)


	//----- nvinfo : EIATTR_MERCURY_ISA_VERSION
	.align		4
.L_22:
        /*0058*/ 	.byte	0x03, 0x5f
        /*005a*/ 	.short	0x0101


	//----- nvinfo : EIATTR_VRC_CTA_INIT_COUNT
	.align		4
        /*005c*/ 	.byte	0x02, 0x4a
	.zero		1
	.zero		1


	//----- nvinfo : EIATTR_SYSCALL_OFFSETS
	.align		4
        /*0060*/ 	.byte	0x04, 0x46
        /*0062*/ 	.short	(.L_24 - .L_23)


	//   ....[0]....
.L_23:
        /*0064*/ 	.word	0x000002f0


	//   ....[1]....
        /*0068*/ 	.word	0x00000360


	//   ....[2]....
        /*006c*/ 	.word	0x00000640


	//   ....[3]....
        /*0070*/ 	.word	0x00000700


	//   ....[4]....
        /*0074*/ 	.word	0x00000770


	//   ....[5]....
        /*0078*/ 	.word	0x00000930


	//   ....[6]....
        /*007c*/ 	.word	0x000009a0


	//   ....[7]....
        /*0080*/ 	.word	0x00004b60


	//   ....[8]....
        /*0084*/ 	.word	0x00004d30


	//   ....[9]....
        /*0088*/ 	.word	0x00004dd0


	//   ....[10]....
        /*008c*/ 	.word	0x00004e70


	//   ....[11]....
        /*0090*/ 	.word	0x00004f10


	//   ....[12]....
        /*0094*/ 	.word	0x00004fb0


	//   ....[13]....
        /*0098*/ 	.word	0x00005050


	//   ....[14]....
        /*009c*/ 	.word	0x000050f0


	//   ....[15]....
        /*00a0*/ 	.word	0x00005190


	//   ....[16]....
        /*00a4*/ 	.word	0x00005230


	//   ....[17]....
        /*00a8*/ 	.word	0x000052d0


	//   ....[18]....
        /*00ac*/ 	.word	0x00005370


	//   ....[19]....
        /*00b0*/ 	.word	0x00005410


	//   ....[20]....
        /*00b4*/ 	.word	0x000054b0


	//   ....[21]....
        /*00b8*/ 	.word	0x00005550


	//   ....[22]....
        /*00bc*/ 	.word	0x000055f0


	//   ....[23]....
        /*00c0*/ 	.word	0x00005690


	//   ....[24]....
        /*00c4*/ 	.word	0x000058a0


	//   ....[25]....
        /*00c8*/ 	.word	0x000059e0


	//   ....[26]....
        /*00cc*/ 	.word	0x00005b20


	//   ....[27]....
        /*00d0*/ 	.word	0x00005c60


	//   ....[28]....
        /*00d4*/ 	.word	0x00005da0


	//   ....[29]....
        /*00d8*/ 	.word	0x00005ee0


	//   ....[30]....
        /*00dc*/ 	.word	0x00006020


	//   ....[31]....
        /*00e0*/ 	.word	0x00006160


	//   ....[32]....
        /*00e4*/ 	.word	0x00006310


	//   ....[33]....
        /*00e8*/ 	.word	0x00006450


	//   ....[34]....
        /*00ec*/ 	.word	0x00006590


	//   ....[35]....
        /*00f0*/ 	.word	0x000066d0


	//   ....[36]....
        /*00f4*/ 	.word	0x00006890


	//   ....[37]....
        /*00f8*/ 	.word	0x00006a30


	//   ....[38]....
        /*00fc*/ 	.word	0x00006b90


	//   ....[39]....
        /*0100*/ 	.word	0x00006c10


	//----- nvinfo : EIATTR_EXIT_INSTR_OFFSETS
	.align		4
.L_24:
        /*0104*/ 	.byte	0x04, 0x1c
        /*0106*/ 	.short	(.L_26 - .L_25)


	//   ....[0]....
.L_25:
        /*0108*/ 	.word	0x00000120


	//   ....[1]....
        /*010c*/ 	.word	0x000003e0


	//   ....[2]....
        /*0110*/ 	.word	0x000007f0


	//   ....[3]....
        /*0114*/ 	.word	0x00000a10


	//   ....[4]....
        /*0118*/ 	.word	0x00006cb0


	//----- nvinfo : EIATTR_CRS_STACK_SIZE
	.align		4
.L_26:
        /*011c*/ 	.byte	0x04, 0x1e
        /*011e*/ 	.short	(.L_28 - .L_27)
.L_27:
        /*0120*/ 	.word	0x00000000


	//----- nvinfo : EIATTR_CBANK_PARAM_SIZE
	.align		4
.L_28:
        /*0124*/ 	.byte	0x03, 0x19
        /*0126*/ 	.short	0x0020


	//----- nvinfo : EIATTR_PARAM_CBANK
	.align		4
        /*0128*/ 	.byte	0x04, 0x0a
        /*012a*/ 	.short	(.L_30 - .L_29)
	.align		4
.L_29:
        /*012c*/ 	.word	index@(.nv.constant0._Z11gpu_permutePmmmS_)
        /*0130*/ 	.short	0x0380
        /*0132*/ 	.short	0x0020


	//----- nvinfo : EIATTR_SW_WAR
	.align		4
.L_30:
        /*0134*/ 	.byte	0x04, 0x36
        /*0136*/ 	.short	(.L_32 - .L_31)
.L_31:
        /*0138*/ 	.word	0x00000008
.L_32:


//--------------------- .nv.callgraph             --------------------------
	.section	.nv.callgraph,"",@"SHT_CUDA_CALLGRAPH"
	.align	4
	.sectionentsize	8
	.align		4
        /*0000*/ 	.word	0x00000000
	.align		4
        /*0004*/ 	.word	0xffffffff
	.align		4
        /*0008*/ 	.word	index@(_Z11gpu_permutePmmmS_)
	.align		4
        /*000c*/ 	.word	index@(vprintf)
	.align		4
        /*0010*/ 	.word	0x00000000
	.align		4
        /*0014*/ 	.word	0xfffffffe
	.align		4
        /*0018*/ 	.word	0x00000000
	.align		4
        /*001c*/ 	.word	0xfffffffd
	.align		4
        /*0020*/ 	.word	0x00000000
	.align		4
        /*0024*/ 	.word	0xfffffffc


//--------------------- .nv.constant4             --------------------------
	.section	.nv.constant4,"a",@progbits
	.align	8
	.align		8
.nv.constant4:
        /*0000*/ 	.dword	vprintf
	.align		8
        /*0008*/ 	.dword	$str
	.align		8
        /*0010*/ 	.dword	$str$1
	.align		8
        /*0018*/ 	.dword	$str$2


//--------------------- .text._Z11gpu_permutePmmmS_ --------------------------
	.section	.text._Z11gpu_permutePmmmS_,"ax",@progbits
	.align	128
        .global         _Z11gpu_permutePmmmS_
        .type           _Z11gpu_permutePmmmS_,@function
        .size           _Z11gpu_permutePmmmS_,(.L_x_120 - _Z11gpu_permutePmmmS_)
        .other          _Z11gpu_permutePmmmS_,@"STO_CUDA_ENTRY STV_DEFAULT"
_Z11gpu_permutePmmmS_:
.text._Z11gpu_permutePmmmS_:
[----:B------:R-:W0:Y:S01]  /*0000*/  LDC R1, c[0x0][0x37c] ;  /* 0x0000df00ff017b82 */ /* 0x000e220000000800 */
[----:B------:R-:W1:Y:S01]  /*0010*/  S2R R13, SR_TID.X ;  /* 0x00000000000d7919 */ /* 0x000e620000002100 */
[----:B------:R-:W2:Y:S06]  /*0020*/  LDCU UR41, c[0x0][0x2fc] ;  /* 0x00005f80ff2977ac */ /* 0x000eac0008000800 */
[----:B------:R-:W1:Y:S01]  /*0030*/  S2UR UR4, SR_CTAID.X ;  /* 0x00000000000479c3 */ /* 0x000e620000002500 */
[----:B0-----:R-:W-:Y:S01]  /*0040*/  VIADD R1, R1, 0xfffffff8 ;  /* 0xfffffff801017836 */ /* 0x001fe20000000000 */
[----:B------:R-:W0:Y:S04]  /*0050*/  LDCU UR40, c[0x0][0x360] ;  /* 0x00006c00ff2877ac */ /* 0x000e280008000800 */
[----:B------:R-:W-:Y:S01]  /*0060*/  R2UR UR5, R1 ;  /* 0x00000000010572ca */ /* 0x000fe200000e0000 */
[----:B------:R-:W3:Y:S01]  /*0070*/  LDCU.64 UR6, c[0x0][0x388] ;  /* 0x00007100ff0677ac */ /* 0x000ee20008000a00 */
[----:B------:R-:W1:Y:S01]  /*0080*/  LDC R0, c[0x0][0x360] ;  /* 0x0000d800ff007b82 */ /* 0x000e620000000800 */
[----:B------:R-:W4:Y:S10]  /*0090*/  LDCU UR42, c[0x0][0x2f8] ;  /* 0x00005f00ff2a77ac */ /* 0x000f340008000800 */
[----:B----4-:R-:W-:Y:S01]  /*00a0*/  UIADD3 UR42, UP0, UPT, UR5, UR42, URZ ;  /* 0x0000002a052a7290 */ /* 0x010fe2000ff1e0ff */
[----:B-1----:R-:W-:Y:S01]  /*00b0*/  IMAD R13, R0, UR4, R13 ;  /* 0x00000004000d7c24 */ /* 0x002fe2000f8e020d */
[----:B------:R-:W0:Y:S04]  /*00c0*/  LDCU UR4, c[0x0][0x370] ;  /* 0x00006e00ff0477ac */ /* 0x000e280008000800 */
[----:B---3--:R-:W-:Y:S01]  /*00d0*/  ISETP.GE.U32.AND P0, PT, R13, UR6, PT ;  /* 0x000000060d007c0c */ /* 0x008fe2000bf06070 */
[----:B--2---:R-:W-:Y:S01]  /*00e0*/  UIADD3.X UR41, UPT, UPT, URZ, UR41, URZ, UP0, !UPT ;  /* 0x00000029ff297290 */ /* 0x004fe200087fe4ff */
[----:B------:R-:W-:-:S04]  /*00f0*/  SHF.R.S32.HI R15, RZ, 0x1f, R13 ;  /* 0x0000001fff0f7819 */ /* 0x000fc8000001140d */
[----:B------:R-:W-:Y:S01]  /*0100*/  ISETP.GE.U32.AND.EX P0, PT, R15, UR7, PT, P0 ;  /* 0x000000070f007c0c */ /* 0x000fe2000bf06100 */
[----:B0-----:R-:W-:-:S12]  /*0110*/  UIMAD UR40, UR40, UR4, URZ ;  /* 0x00000004282872a4 */ /* 0x001fd8000f8e02ff */
[----:B------:R-:W-:Y:S05]  /*0120*/  @P0 EXIT ;  /* 0x000000000000094d */ /* 0x000fea0003800000 */
[----:B------:R-:W0:Y:S01]  /*0130*/  LDCU.64 UR8, c[0x0][0x390] ;  /* 0x00007200ff0877ac */ /* 0x000e220008000a00 */
[----:B------:R-:W-:Y:S01]  /*0140*/  IMAD.MOV.U32 R22, RZ, RZ, R13 ;  /* 0x000000ffff167224 */ /* 0x000fe200078e000d */
[----:B------:R-:W-:Y:S01]  /*0150*/  UIADD3 UR39, UP1, UPT, UR6, -0x1, URZ ;  /* 0xffffffff06277890 */ /* 0x000fe2000ff3e0ff */
[----:B------:R-:W1:Y:S03]  /*0160*/  LDCU.64 UR36, c[0x0][0x358] ;  /* 0x00006b00ff2477ac */ /* 0x000e660008000a00 */
[----:B------:R-:W-:Y:S02]  /*0170*/  UIADD3.X UR38, UPT, UPT, UR7, -0x1, URZ, UP1, !UPT ;  /* 0xffffffff07267890 */ /* 0x000fe40008ffe4ff */
[----:B0-----:R-:W-:-:S04]  /*0180*/  UIADD3 UR50, UP0, UPT, UR8, -0x1, URZ ;  /* 0xffffffff08327890 */ /* 0x001fc8000ff1e0ff */
[----:B------:R-:W-:Y:S02]  /*0190*/  UIADD3.X UR51, UPT, UPT, UR9, -0x1, URZ, UP0, !UPT ;  /* 0xffffffff09337890 */ /* 0x000fe400087fe4ff */
[----:B------:R-:W-:-:S04]  /*01a0*/  UISETP.NE.U32.AND UP0, UPT, UR50, URZ, UPT ;  /* 0x000000ff3200728c */ /* 0x000fc8000bf05070 */
[----:B------:R-:W-:-:S09]  /*01b0*/  UISETP.NE.AND.EX UP0, UPT, UR51, URZ, UPT, UP0 ;  /* 0x000000ff3300728c */ /* 0x000fd2000bf05300 */
[----:B-1----:R-:W-:Y:S05]  /*01c0*/  BRA.U UP0, `(.L_x_0) ;  /* 0x00000005008c7547 */ /* 0x002fea000b800000 */
[----:B------:R-:W-:Y:S01]  /*01d0*/  UISETP.NE.U32.AND UP0, UPT, UR8, URZ, UPT ;  /* 0x000000ff0800728c */ /* 0x000fe2000bf05070 */
[----:B------:R-:W0:Y:S03]  /*01e0*/  LDCU.64 UR44, c[0x0][0x388] ;  /* 0x00007100ff2c77ac */ /* 0x000e260008000a00 */
[----:B------:R-:W-:-:S09]  /*01f0*/  UISETP.NE.AND.EX UP0, UPT, UR9, URZ, UPT, UP0 ;  /* 0x000000ff0900728c */ /* 0x000fd2000bf05300 */
[----:B------:R-:W-:Y:S05]  /*0200*/  BRA.U UP0, `(.L_x_1) ;  /* 0x0000000100787547 */ /* 0x000fea000b800000 */
.L_x_5:
[----:B------:R-:W-:Y:S01]  /*0210*/  ISETP.NE.U32.AND P0, PT, R13, UR39, PT ;  /* 0x000000270d007c0c */ /* 0x000fe2000bf05070 */
[----:B------:R-:W-:Y:S03]  /*0220*/  BSSY.RECONVERGENT B6, `(.L_x_2) ;  /* 0x0000015000067945 */ /* 0x000fe60003800200 */
[----:B------:R-:W-:-:S13]  /*0230*/  ISETP.NE.AND.EX P0, PT, R15, UR38, PT, P0 ;  /* 0x000000260f007c0c */ /* 0x000fda000bf05300 */
[----:B------:R-:W-:Y:S05]  /*0240*/  @P0 BRA `(.L_x_3) ;  /* 0x0000000000480947 */ /* 0x000fea0003800000 */
[----:B------:R-:W-:Y:S01]  /*0250*/  VIADD R0, R22, 0x1 ;  /* 0x0000000116007836 */ /* 0x000fe20000000000 */
[----:B------:R-:W-:Y:S01]  /*0260*/  MOV R2, 0x0 ;  /* 0x0000000000027802 */ /* 0x000fe20000000f00 */
[----:B------:R-:W1:Y:S01]  /*0270*/  LDCU.64 UR4, c[0x4][0x8] ;  /* 0x01000100ff0477ac */ /* 0x000e620008000a00 */
[----:B------:R-:W-:Y:S01]  /*0280*/  MOV R6, UR42 ;  /* 0x0000002a00067c02 */ /* 0x000fe20008000f00 */
[----:B------:R-:W-:Y:S01]  /*0290*/  IMAD.U32 R7, RZ, RZ, UR41 ;  /* 0x00000029ff077e24 */ /* 0x000fe2000f8e00ff */
[----:B------:R2:W-:Y:S01]  /*02a0*/  STL [R1], R0 ;  /* 0x0000000001007387 */ /* 0x0005e20000100800 */
[----:B------:R2:W3:Y:S01]  /*02b0*/  LDC.64 R8, c[0x4][R2] ;  /* 0x0100000002087b82 */ /* 0x0004e20000000a00 */
[----:B-1----:R-:W-:Y:S02]  /*02c0*/  IMAD.U32 R4, RZ, RZ, UR4 ;  /* 0x00000004ff047e24 */ /* 0x002fe4000f8e00ff */
[----:B--2---:R-:W-:-:S07]  /*02d0*/  IMAD.U32 R5, RZ, RZ, UR5 ;  /* 0x00000005ff057e24 */ /* 0x004fce000f8e00ff */
[----:B------:R-:W-:-:S07]  /*02e0*/  LEPC R20, `(.L_x_4) ;  /* 0x000000001014794e */ /* 0x000fce0000000000 */
[----:B0--3--:R-:W-:Y:S05]  /*02f0*/  CALL.ABS.NOINC R8 ;  /* 0x0000000008007343 */ /* 0x009fea0003c00000 */
.L_x_4:
[----:B------:R-:W0:Y:S01]  /*0300*/  LDC.64 R2, c[0x4][R2] ;  /* 0x0100000002027b82 */ /* 0x000e220000000a00 */
[----:B------:R-:W1:Y:S01]  /*0310*/  LDCU.64 UR4, c[0x4][0x18] ;  /* 0x01000300ff0477ac */ /* 0x000e620008000a00 */
[----:B------:R-:W-:Y:S01]  /*0320*/  CS2R R6, SRZ ;  /* 0x0000000000067805 */ /* 0x000fe2000001ff00 */
[----:B-1----:R-:W-:Y:S02]  /*0330*/  IMAD.U32 R4, RZ, RZ, UR4 ;  /* 0x00000004ff047e24 */ /* 0x002fe4000f8e00ff */
[----:B------:R-:W-:-:S07]  /*0340*/  IMAD.U32 R5, RZ, RZ, UR5 ;  /* 0x00000005ff057e24 */ /* 0x000fce000f8e00ff */
[----:B------:R-:W-:-:S07]  /*0350*/  LEPC R20, `(.L_x_3) ;  /* 0x000000001014794e */ /* 0x000fce0000000000 */
[----:B0-----:R-:W-:Y:S05]  /*0360*/  CALL.ABS.NOINC R2 ;  /* 0x0000000002007343 */ /* 0x001fea0003c00000 */
.L_x_3:
[----:B0-----:R-:W-:Y:S05]  /*0370*/  BSYNC.RECONVERGENT B6 ;  /* 0x0000000000067941 */ /* 0x001fea0003800200 */
.L_x_2:
[----:B------:R-:W-:-:S04]  /*0380*/  VIADD R13, R22, UR40 ;  /* 0x00000028160d7c36 */ /* 0x000fc80008000000 */
[--C-:B------:R-:W-:Y:S01]  /*0390*/  IMAD.MOV.U32 R22, RZ, RZ, R13.reuse ;  /* 0x000000ffff167224 */ /* 0x100fe200078e000d */
[----:B------:R-:W-:Y:S02]  /*03a0*/  ISETP.GE.U32.AND P0, PT, R13, UR44, PT ;  /* 0x0000002c0d007c0c */ /* 0x000fe4000bf06070 */
[----:B------:R-:W-:-:S04]  /*03b0*/  SHF.R.S32.HI R15, RZ, 0x1f, R13 ;  /* 0x0000001fff0f7819 */ /* 0x000fc8000001140d */
[----:B------:R-:W-:-:S13]  /*03c0*/  ISETP.GE.U32.AND.EX P0, PT, R15, UR45, PT, P0 ;  /* 0x0000002d0f007c0c */ /* 0x000fda000bf06100 */
[----:B------:R-:W-:Y:S05]  /*03d0*/  @!P0 BRA `(.L_x_5) ;  /* 0xfffffffc008c8947 */ /* 0x000fea000383ffff */
[----:B------:R-:W-:Y:S05]  /*03e0*/  EXIT ;  /* 0x000000000000794d */ /* 0x000fea0003800000 */
.L_x_1:
[----:B------:R-:W1:Y:S01]  /*03f0*/  LDCU.64 UR10, c[0x0][0x398] ;  /* 0x00007300ff0a77ac */ /* 0x000e620008000a00 */
[----:B------:R-:W-:Y:S02]  /*0400*/  UIMAD UR6, UR38, UR8, URZ ;  /* 0x00000008260672a4 */ /* 0x000fe4000f8e02ff */
[----:B------:R-:W-:Y:S02]  /*0410*/  UIMAD.WIDE.U32 UR4, UR39, UR8, URZ ;  /* 0x00000008270472a5 */ /* 0x000fe4000f8e00ff */
[----:B------:R-:W-:Y:S01]  /*0420*/  UIMAD UR6, UR39, UR9, UR6 ;  /* 0x00000009270672a4 */ /* 0x000fe2000f8e0206 */
[----:B------:R-:W2:Y:S03]  /*0430*/  LDCU.64 UR46, c[0x0][0x388] ;  /* 0x00007100ff2e77ac */ /* 0x000ea60008000a00 */
[----:B0-----:R-:W-:Y:S02]  /*0440*/  UIADD3 UR44, UPT, UPT, UR5, UR6, URZ ;  /* 0x00000006052c7290 */ /* 0x001fe4000fffe0ff */
[----:B-1----:R-:W-:-:S04]  /*0450*/  ULEA UR43, UP0, UR4, UR10, 0x3 ;  /* 0x0000000a042b7291 */ /* 0x002fc8000f8018ff */
[----:B------:R-:W-:-:S12]  /*0460*/  ULEA.HI.X UR44, UR4, UR11, UR44, 0x3, UP0 ;  /* 0x0000000b042c7291 */ /* 0x000fd800080f1c2c */
.L_x_10:
[----:B------:R-:W0:Y:S01]  /*0470*/  LDC.64 R4, c[0x0][0x380] ;  /* 0x0000e000ff047b82 */ /* 0x000e220000000a00 */
[----:B------:R-:W-:-:S07]  /*0480*/  ISETP.NE.AND P0, PT, R22, RZ, PT ;  /* 0x000000ff1600720c */ /* 0x000fce0003f05270 */
[----:B------:R-:W1:Y:S08]  /*0490*/  LDC.64 R16, c[0x0][0x390] ;  /* 0x0000e400ff107b82 */ /* 0x000e700000000a00 */
[----:B------:R-:W3:Y:S01]  /*04a0*/  LDC.64 R18, c[0x0][0x398] ;  /* 0x0000e600ff127b82 */ /* 0x000ee20000000a00 */
[----:B0-----:R-:W4:Y:S07]  /*04b0*/  @!P0 LDG.E.64 R6, desc[UR36][R4.64] ;  /* 0x0000002404068981 */ /* 0x001f2e000c1e1b00 */
[----:B------:R-:W4:Y:S01]  /*04c0*/  @!P0 LDC.64 R8, c[0x0][0x398] ;  /* 0x0000e600ff088b82 */ /* 0x000f220000000a00 */
[----:B-1----:R-:W-:-:S02]  /*04d0*/  @P0 IMAD R0, R15, R16, RZ ;  /* 0x000000100f000224 */ /* 0x002fc400078e02ff */
[C---:B------:R-:W-:Y:S01]  /*04e0*/  @P0 IMAD.WIDE.U32 R10, R13.reuse, R16, RZ ;  /* 0x000000100d0a0225 */ /* 0x040fe200078e00ff */
[----:B----4-:R0:W-:Y:S04]  /*04f0*/  @!P0 STG.E.64 desc[UR36][R8.64], R6 ;  /* 0x0000000608008986 */ /* 0x0101e8000c101b24 */
[----:B------:R-:W4:Y:S01]  /*0500*/  @P0 LDG.E.64 R2, desc[UR36][R4.64] ;  /* 0x0000002404020981 */ /* 0x000f22000c1e1b00 */
[----:B------:R-:W-:Y:S01]  /*0510*/  @P0 IMAD R17, R13, R17, R0 ;  /* 0x000000110d110224 */ /* 0x000fe200078e0200 */
[----:B---3--:R-:W-:Y:S01]  /*0520*/  @P0 LEA R16, P1, R10, R18, 0x3 ;  /* 0x000000120a100211 */ /* 0x008fe200078218ff */
[----:B------:R-:W-:Y:S03]  /*0530*/  BSSY.RECONVERGENT B6, `(.L_x_6) ;  /* 0x0000025000067945 */ /* 0x000fe60003800200 */
[----:B------:R-:W-:-:S04]  /*0540*/  @P0 IADD3 R0, PT, PT, R11, R17, RZ ;  /* 0x000000110b000210 */ /* 0x000fc80007ffe0ff */
[----:B------:R-:W-:-:S05]  /*0550*/  @P0 LEA.HI.X R17, R10, R19, R0, 0x3, P1 ;  /* 0x000000130a110211 */ /* 0x000fca00008f1c00 */
[----:B----4-:R0:W-:Y:S01]  /*0560*/  @P0 STG.E.64 desc[UR36][R16.64], R2 ;  /* 0x0000000210000986 */ /* 0x0101e2000c101b24 */
[----:B------:R-:W-:-:S04]  /*0570*/  ISETP.NE.U32.AND P0, PT, R13, UR39, PT ;  /* 0x000000270d007c0c */ /* 0x000fc8000bf05070 */
[----:B------:R-:W-:-:S13]  /*0580*/  ISETP.NE.AND.EX P0, PT, R15, UR38, PT, P0 ;  /* 0x000000260f007c0c */ /* 0x000fda000bf05300 */
[----:B0-----:R-:W-:Y:S05]  /*0590*/  @P0 BRA `(.L_x_7) ;  /* 0x0000000000780947 */ /* 0x001fea0003800000 */
[----:B------:R-:W-:Y:S01]  /*05a0*/  VIADD R0, R22, 0x1 ;  /* 0x0000000116007836 */ /* 0x000fe20000000000 */
[----:B------:R-:W-:Y:S01]  /*05b0*/  MOV R16, 0x0 ;  /* 0x0000000000107802 */ /* 0x000fe20000000f00 */
[----:B------:R-:W0:Y:S01]  /*05c0*/  LDCU.64 UR4, c[0x4][0x8] ;  /* 0x01000100ff0477ac */ /* 0x000e220008000a00 */
[----:B------:R-:W-:Y:S02]  /*05d0*/  IMAD.U32 R6, RZ, RZ, UR42 ;  /* 0x0000002aff067e24 */ /* 0x000fe4000f8e00ff */
[----:B------:R1:W-:Y:S01]  /*05e0*/  STL [R1], R0 ;  /* 0x0000000001007387 */ /* 0x0003e20000100800 */
[----:B------:R1:W3:Y:S01]  /*05f0*/  LDC.64 R2, c[0x4][R16] ;  /* 0x0100000010027b82 */ /* 0x0002e20000000a00 */
[----:B------:R-:W-:Y:S02]  /*0600*/  IMAD.U32 R7, RZ, RZ, UR41 ;  /* 0x00000029ff077e24 */ /* 0x000fe4000f8e00ff */
[----:B0-----:R-:W-:Y:S02]  /*0610*/  IMAD.U32 R4, RZ, RZ, UR4 ;  /* 0x00000004ff047e24 */ /* 0x001fe4000f8e00ff */
[----:B-1----:R-:W-:-:S07]  /*0620*/  IMAD.U32 R5, RZ, RZ, UR5 ;  /* 0x00000005ff057e24 */ /* 0x002fce000f8e00ff */
[----:B------:R-:W-:-:S07]  /*0630*/  LEPC R20, `(.L_x_8) ;  /* 0x000000001014794e */ /* 0x000fce0000000000 */
[----:B--23--:R-:W-:Y:S05]  /*0640*/  CALL.ABS.NOINC R2 ;  /* 0x0000000002007343 */ /* 0x00cfea0003c00000 */
.L_x_8:
[----:B------:R-:W-:Y:S01]  /*0650*/  MOV R2, UR43 ;  /* 0x0000002b00027c02 */ /* 0x000fe20008000f00 */
[----:B------:R-:W-:Y:S01]  /*0660*/  IMAD.U32 R3, RZ, RZ, UR44 ;  /* 0x0000002cff037e24 */ /* 0x000fe2000f8e00ff */
[----:B------:R-:W0:Y:S05]  /*0670*/  LDCU.64 UR4, c[0x4][0x10] ;  /* 0x01000200ff0477ac */ /* 0x000e2a0008000a00 */
[----:B------:R-:W2:Y:S01]  /*0680*/  LDG.E.64 R2, desc[UR36][R2.64] ;  /* 0x0000002402027981 */ /* 0x000ea2000c1e1b00 */
[----:B------:R1:W3:Y:S01]  /*0690*/  LDC.64 R8, c[0x4][R16] ;  /* 0x0100000010087b82 */ /* 0x0002e20000000a00 */
[----:B------:R-:W-:Y:S02]  /*06a0*/  IMAD.U32 R6, RZ, RZ, UR42 ;  /* 0x0000002aff067e24 */ /* 0x000fe4000f8e00ff */
[----:B------:R-:W-:-:S02]  /*06b0*/  IMAD.U32 R7, RZ, RZ, UR41 ;  /* 0x00000029ff077e24 */ /* 0x000fc4000f8e00ff */
[----:B0-----:R-:W-:Y:S02]  /*06c0*/  IMAD.U32 R4, RZ, RZ, UR4 ;  /* 0x00000004ff047e24 */ /* 0x001fe4000f8e00ff */
[----:B------:R-:W-:Y:S01]  /*06d0*/  IMAD.U32 R5, RZ, RZ, UR5 ;  /* 0x00000005ff057e24 */ /* 0x000fe2000f8e00ff */
[----:B--23--:R1:W-:Y:S06]  /*06e0*/  STL.64 [R1], R2 ;  /* 0x0000000201007387 */ /* 0x00c3ec0000100a00 */
[----:B------:R-:W-:-:S07]  /*06f0*/  LEPC R20, `(.L_x_9) ;  /* 0x000000001014794e */ /* 0x000fce0000000000 */
[----:B-1----:R-:W-:Y:S05]  /*0700*/  CALL.ABS.NOINC R8 ;  /* 0x0000000008007343 */ /* 0x002fea0003c00000 */
.L_x_9:
[----:B------:R-:W0:Y:S01]  /*0710*/  LDC.64 R16, c[0x4][R16] ;  /* 0x0100000010107b82 */ /* 0x000e220000000a00 */
[----:B------:R-:W1:Y:S01]  /*0720*/  LDCU.64 UR4, c[0x4][0x18] ;  /* 0x01000300ff0477ac */ /* 0x000e620008000a00 */
[----:B------:R-:W-:Y:S02]  /*0730*/  CS2R R6, SRZ ;  /* 0x0000000000067805 */ /* 0x000fe4000001ff00 */
[----:B-1----:R-:W-:Y:S01]  /*0740*/  MOV R4, UR4 ;  /* 0x0000000400047c02 */ /* 0x002fe20008000f00 */
[----:B------:R-:W-:-:S07]  /*0750*/  IMAD.U32 R5, RZ, RZ, UR5 ;  /* 0x00000005ff057e24 */ /* 0x000fce000f8e00ff */
[----:B------:R-:W-:-:S07]  /*0760*/  LEPC R20, `(.L_x_7) ;  /* 0x000000001014794e */ /* 0x000fce0000000000 */
[----:B0-----:R-:W-:Y:S05]  /*0770*/  CALL.ABS.NOINC R16 ;  /* 0x0000000010007343 */ /* 0x001fea0003c00000 */
.L_x_7:
[----:B--2---:R-:W-:Y:S05]  /*0780*/  BSYNC.RECONVERGENT B6 ;  /* 0x0000000000067941 */ /* 0x004fea0003800200 */
.L_x_6:
[----:B------:R-:W-:-:S04]  /*0790*/  VIADD R13, R22, UR40 ;  /* 0x00000028160d7c36 */ /* 0x000fc80008000000 */
[--C-:B------:R-:W-:Y:S01]  /*07a0*/  IMAD.MOV.U32 R22, RZ, RZ, R13.reuse ;  /* 0x000000ffff167224 */ /* 0x100fe200078e000d */
[----:B------:R-:W-:Y:S02]  /*07b0*/  ISETP.GE.U32.AND P0, PT, R13, UR46, PT ;  /* 0x0000002e0d007c0c */ /* 0x000fe4000bf06070 */
[----:B------:R-:W-:-:S04]  /*07c0*/  SHF.R.S32.HI R15, RZ, 0x1f, R13 ;  /* 0x0000001fff0f7819 */ /* 0x000fc8000001140d */
[----:B------:R-:W-:-:S13]  /*07d0*/  ISETP.GE.U32.AND.EX P0, PT, R15, UR47, PT, P0 ;  /* 0x0000002f0f007c0c */ /* 0x000fda000bf06100 */
[----:B------:R-:W-:Y:S05]  /*07e0*/  @!P0 BRA `(.L_x_10) ;  /* 0xfffffffc00208947 */ /* 0x000fea000383ffff */
[----:B------:R-:W-:Y:S05]  /*07f0*/  EXIT ;  /* 0x000000000000794d */ /* 0x000fea0003800000 */
.L_x_0:
[----:B------:R-:W-:-:S04]  /*0800*/  UISETP.NE.U32.AND UP0, UPT, UR8, URZ, UPT ;  /* 0x000000ff0800728c */ /* 0x000fc8000bf05070 */
[----:B------:R-:W-:-:S09]  /*0810*/  UISETP.NE.AND.EX UP0, UPT, UR9, URZ, UPT, UP0 ;  /* 0x000000ff0900728c */ /* 0x000fd2000bf05300 */
[----:B------:R-:W-:Y:S05]  /*0820*/  BRA.U UP0, `(.L_x_11) ;  /* 0x00000001007c7547 */ /* 0x000fea000b800000 */
[----:B------:R-:W0:Y:S01]  /*0830*/  LDCU.64 UR44, c[0x0][0x388] ;  /* 0x00007100ff2c77ac */ /* 0x000e220008000a00 */
[----:B------:R-:W-:-:S12]  /*0840*/  USHF.R.S32.HI UR36, URZ, 0x1f, UR40 ;  /* 0x0000001fff247899 */ /* 0x000fd80008011428 */
.L_x_15:
[----:B------:R-:W-:Y:S01]  /*0850*/  ISETP.NE.U32.AND P0, PT, R13, UR39, PT ;  /* 0x000000270d007c0c */ /* 0x000fe2000bf05070 */
[----:B------:R-:W-:Y:S03]  /*0860*/  BSSY.RECONVERGENT B6, `(.L_x_12) ;  /* 0x0000015000067945 */ /* 0x000fe60003800200 */
[----:B------:R-:W-:-:S13]  /*0870*/  ISETP.NE.AND.EX P0, PT, R15, UR38, PT, P0 ;  /* 0x000000260f007c0c */ /* 0x000fda000bf05300 */
[----:B------:R-:W-:Y:S05]  /*0880*/  @P0 BRA `(.L_x_13) ;  /* 0x0000000000480947 */ /* 0x000fea0003800000 */
[----:B------:R-:W-:Y:S01]  /*0890*/  IMAD.MOV.U32 R0, RZ, RZ, 0x1 ;  /* 0x00000001ff007424 */ /* 0x000fe200078e00ff */
[----:B------:R-:W-:Y:S01]  /*08a0*/  MOV R2, 0x0 ;  /* 0x0000000000027802 */ /* 0x000fe20000000f00 */
[----:B------:R-:W1:Y:S01]  /*08b0*/  LDCU.64 UR4, c[0x4][0x8] ;  /* 0x01000100ff0477ac */ /* 0x000e620008000a00 */
[----:B------:R-:W-:Y:S02]  /*08c0*/  IMAD.U32 R6, RZ, RZ, UR42 ;  /* 0x0000002aff067e24 */ /* 0x000fe4000f8e00ff */
[----:B------:R2:W-:Y:S01]  /*08d0*/  STL [R1], R0 ;  /* 0x0000000001007387 */ /* 0x0005e20000100800 */
[----:B------:R2:W3:Y:S01]  /*08e0*/  LDC.64 R8, c[0x4][R2] ;  /* 0x0100000002087b82 */ /* 0x0004e20000000a00 */
[----:B------:R-:W-:Y:S02]  /*08f0*/  IMAD.U32 R7, RZ, RZ, UR41 ;  /* 0x00000029ff077e24 */ /* 0x000fe4000f8e00ff */
[----:B-1----:R-:W-:Y:S01]  /*0900*/  IMAD.U32 R4, RZ, RZ, UR4 ;  /* 0x00000004ff047e24 */ /* 0x002fe2000f8e00ff */
[----:B--2---:R-:W-:-:S07]  /*0910*/  MOV R5, UR5 ;  /* 0x0000000500057c02 */ /* 0x004fce0008000f00 */
[----:B------:R-:W-:-:S07]  /*0920*/  LEPC R20, `(.L_x_14) ;  /* 0x000000001014794e */ /* 0x000fce0000000000 */
[----:B0--3--:R-:W-:Y:S05]  /*0930*/  CALL.ABS.NOINC R8 ;  /* 0x0000000008007343 */ /* 0x009fea0003c00000 */
.L_x_14:
[----:B------:R-:W0:Y:S01]  /*0940*/  LDC.64 R2, c[0x4][R2] ;  /* 0x0100000002027b82 */ /* 0x000e220000000a00 */
[----:B------:R-:W1:Y:S01]  /*0950*/  LDCU.64 UR4, c[0x4][0x18] ;  /* 0x01000300ff0477ac */ /* 0x000e620008000a00 */
[----:B------:R-:W-:Y:S01]  /*0960*/  CS2R R6, SRZ ;  /* 0x0000000000067805 */ /* 0x000fe2000001ff00 */
[----:B-1----:R-:W-:Y:S02]  /*0970*/  IMAD.U32 R4, RZ, RZ, UR4 ;  /* 0x00000004ff047e24 */ /* 0x002fe4000f8e00ff */
[----:B------:R-:W-:-:S07]  /*0980*/  IMAD.U32 R5, RZ, RZ, UR5 ;  /* 0x00000005ff057e24 */ /* 0x000fce000f8e00ff */
[----:B------:R-:W-:-:S07]  /*0990*/  LEPC R20, `(.L_x_13) ;  /* 0x000000001014794e */ /* 0x000fce0000000000 */
[----:B0-----:R-:W-:Y:S05]  /*09a0*/  CALL.ABS.NOINC R2 ;  /* 0x0000000002007343 */ /* 0x001fea0003c00000 */
.L_x_13:
[----:B0-----:R-:W-:Y:S05]  /*09b0*/  BSYNC.RECONVERGENT B6 ;  /* 0x0000000000067941 */ /* 0x001fea0003800200 */
.L_x_12:
[----:B------:R-:W-:Y:S02]  /*09c0*/  UISETP.GE.U32.AND UP0, UPT, UR40, UR44, UPT ;  /* 0x0000002c2800728c */ /* 0x000fe4000bf06070 */
[----:B------:R-:W-:Y:S01]  /*09d0*/  IMAD.U32 R13, RZ, RZ, UR40 ;  /* 0x00000028ff0d7e24 */ /* 0x000fe2000f8e00ff */
[----:B------:R-:W-:Y:S01]  /*09e0*/  MOV R15, UR36 ;  /* 0x00000024000f7c02 */ /* 0x000fe20008000f00 */
[----:B------:R-:W-:-:S09]  /*09f0*/  UISETP.GE.U32.AND.EX UP0, UPT, UR36, UR45, UPT, UP0 ;  /* 0x0000002d2400728c */ /* 0x000fd2000bf06100 */
[----:B------:R-:W-:Y:S05]  /*0a00*/  BRA.U !UP0, `(.L_x_15) ;  /* 0xfffffffd08907547 */ /* 0x000fea000b83ffff */
[----:B------:R-:W-:Y:S05]  /*0a10*/  EXIT ;  /* 0x000000000000794d */ /* 0x000fea0003800000 */
.L_x_11:
[----:B------:R-:W-:Y:S01]  /*0a20*/  UIADD3 UR55, UPT, UPT, UR8, 0x7, URZ ;  /* 0x0000000708377890 */ /* 0x000fe2000fffe0ff */
[----:B------:R-:W-:Y:S01]  /*0a30*/  BSSY.RECONVERGENT B6, `(.L_x_16) ;  /* 0x0000627000067945 */ /* 0x000fe20003800200 */
[----:B------:R-:W-:Y:S02]  /*0a40*/  UIADD3 UR54, UP0, UPT, UR8, -0x2, URZ ;  /* 0xfffffffe08367890 */ /* 0x000fe4000ff1e0ff */
[----:B------:R-:W-:Y:S02]  /*0a50*/  ULOP3.LUT UR53, UR8, 0x7, URZ, 0xc0, !UPT ;  /* 0x0000000708357892 */ /* 0x000fe4000f8ec0ff */
[----:B------:R-:W-:Y:S02]  /*0a60*/  ULOP3.LUT UR45, UR55, 0x7, URZ, 0xc0, !UPT ;  /* 0x00000007372d7892 */ /* 0x000fe4000f8ec0ff */
[----:B------:R-:W-:Y:S02]  /*0a70*/  UIADD3.X UR44, UPT, UPT, UR9, -0x1, URZ, UP0, !UPT ;  /* 0xffffffff092c7890 */ /* 0x000fe400087fe4ff */
[----:B------:R-:W-:-:S02]  /*0a80*/  UIADD3 UR56, UPT, UPT, UR8, 0x3, URZ ;  /* 0x0000000308387890 */ /* 0x000fc4000fffe0ff */
[----:B------:R-:W-:Y:S02]  /*0a90*/  UIADD3 UR60, UP0, UPT, UR53, -0x1, URZ ;  /* 0xffffffff353c7890 */ /* 0x000fe4000ff1e0ff */
[----:B------:R-:W-:Y:S02]  /*0aa0*/  UIADD3 UR45, UP1, UPT, UR45, -0x1, URZ ;  /* 0xffffffff2d2d7890 */ /* 0x000fe4000ff3e0ff */
[----:B------:R-:W-:Y:S02]  /*0ab0*/  ULOP3.LUT UR52, UR8, 0xf, URZ, 0xc0, !UPT ;  /* 0x0000000f08347892 */ /* 0x000fe4000f8ec0ff */
[----:B------:R-:W-:Y:S02]  /*0ac0*/  ULOP3.LUT UR57, UR8, 0xfffffff0, URZ, 0xc0, !UPT ;  /* 0xfffffff008397892 */ /* 0x000fe4000f8ec0ff */
[----:B------:R-:W-:Y:S02]  /*0ad0*/  ULOP3.LUT UR58, UR8, 0x3, URZ, 0xc0, !UPT ;  /* 0x00000003083a7892 */ /* 0x000fe4000f8ec0ff */
[----:B------:R-:W-:-:S02]  /*0ae0*/  USHF.L.U64.HI UR59, UR8, 0x3, UR9 ;  /* 0x00000003083b7899 */ /* 0x000fc40008010209 */
[----:B------:R-:W-:Y:S01]  /*0af0*/  USHF.L.U32 UR43, UR8, 0x3, URZ ;  /* 0x00000003082b7899 */ /* 0x000fe200080006ff */
[----:B------:R-:W0:Y:S01]  /*0b00*/  LDCU.64 UR46, c[0x0][0x380] ;  /* 0x00007000ff2e77ac */ /* 0x000e220008000a00 */
[----:B------:R-:W1:Y:S01]  /*0b10*/  LDCU.64 UR48, c[0x0][0x398] ;  /* 0x00007300ff3077ac */ /* 0x000e620008000a00 */
[----:B------:R-:W-:Y:S02]  /*0b20*/  ULOP3.LUT UR61, UR56, 0x3, URZ, 0xc0, !UPT ;  /* 0x00000003383d7892 */ /* 0x000fe4000f8ec0ff */
[----:B------:R-:W-:Y:S02]  /*0b30*/  UIADD3.X UR62, UPT, UPT, URZ, -0x1, URZ, UP0, !UPT ;  /* 0xffffffffff3e7890 */ /* 0x000fe400087fe4ff */
[----:B------:R-:W-:-:S12]  /*0b40*/  UIADD3.X UR63, UPT, UPT, URZ, -0x1, URZ, UP1, !UPT ;  /* 0xffffffffff3f7890 */ /* 0x000fd80008ffe4ff */
.L_x_118:
[----:B------:R-:W-:Y:S01]  /*0b50*/  ISETP.NE.AND P0, PT, R22, RZ, PT ;  /* 0x000000ff1600720c */ /* 0x000fe20003f05270 */
[----:B------:R-:W-:Y:S01]  /*0b60*/  IMAD.U32 R0, RZ, RZ, UR52 ;  /* 0x00000034ff007e24 */ /* 0x000fe2000f8e00ff */
[----:B------:R-:W-:Y:S04]  /*0b70*/  BSSY.RECONVERGENT B0, `(.L_x_17) ;  /* 0x00003ec000007945 */ /* 0x000fe80003800200 */
[----:B------:R-:W-:-:S05]  /*0b80*/  IADD3 R0, P1, PT, R0, -0x1, RZ ;  /* 0xffffffff00007810 */ /* 0x000fca0007f3e0ff */
[----:B------:R-:W-:Y:S02]  /*0b90*/  IMAD.X R23, RZ, RZ, -0x1, P1 ;  /* 0xffffffffff177424 */ /* 0x000fe400008e06ff */
[----:B--234-:R-:W-:Y:S06]  /*0ba0*/  @P0 BRA `(.L_x_18) ;  /* 0x0000000c009c0947 */ /* 0x01cfec0003800000 */
[----:B------:R-:W2:Y:S01]  /*0bb0*/  LDC.64 R26, c[0x0][0x390] ;  /* 0x0000e400ff1a7b82 */ /* 0x000ea20000000a00 */
[----:B------:R-:W-:Y:S02]  /*0bc0*/  IMAD.MOV.U32 R2, RZ, RZ, RZ ;  /* 0x000000ffff027224 */ /* 0x000fe400078e00ff */
[----:B------:R-:W-:Y:S01]  /*0bd0*/  IMAD.MOV.U32 R17, RZ, RZ, RZ ;  /* 0x000000ffff117224 */ /* 0x000fe200078e00ff */
[----:B--2---:R-:W-:-:S04]  /*0be0*/  ISETP.GE.U32.AND P0, PT, R26, 0x10, PT ;  /* 0x000000101a00780c */ /* 0x004fc80003f06070 */
[----:B------:R-:W-:-:S13]  /*0bf0*/  ISETP.GE.U32.AND.EX P0, PT, R27, RZ, PT, P0 ;  /* 0x000000ff1b00720c */ /* 0x000fda0003f06100 */
[----:B------:R-:W-:Y:S05]  /*0c00*/  @!P0 BRA `(.L_x_19) ;  /* 0x0000000000c48947 */ /* 0x000fea0003800000 */
[----:B------:R-:W-:Y:S01]  /*0c10*/  BSSY.RECONVERGENT B1, `(.L_x_20) ;  /* 0x000002d000017945 */ /* 0x000fe20003800200 */
[----:B------:R-:W-:-:S07]  /*0c20*/  CS2R R6, SRZ ;  /* 0x0000000000067805 */ /* 0x000fce000001ff00 */
.L_x_21:
[C---:B----4-:R-:W-:Y:S01]  /*0c30*/  IMAD.SHL.U32 R2, R7.reuse, 0x8, RZ ;  /* 0x0000000807027824 */ /* 0x050fe200078e00ff */
[----:B------:R-:W-:-:S04]  /*0c40*/  SHF.L.U64.HI R3, R7, 0x3, R6 ;  /* 0x0000000307037819 */ /* 0x000fc80000010206 */
[----:B0-----:R-:W-:-:S04]  /*0c50*/  IADD3 R4, P0, PT, R2, UR46, RZ ;  /* 0x0000002e02047c10 */ /* 0x001fc8000ff1e0ff */
[----:B------:R-:W-:-:S05]  /*0c60*/  IADD3.X R5, PT, PT, R3, UR47, RZ, P0, !PT ;  /* 0x0000002f03057c10 */ /* 0x000fca00087fe4ff */
[----:B------:R-:W2:Y:S01]  /*0c70*/  LDG.E.64 R8, desc[UR36][R4.64] ;  /* 0x0000002404087981 */ /* 0x000ea2000c1e1b00 */
[----:B-1----:R-:W-:-:S04]  /*0c80*/  IADD3 R2, P0, PT, R2, UR48, RZ ;  /* 0x0000003002027c10 */ /* 0x002fc8000ff1e0ff */
[----:B------:R-:W-:-:S05]  /*0c90*/  IADD3.X R3, PT, PT, R3, UR49, RZ, P0, !PT ;  /* 0x0000003103037c10 */ /* 0x000fca00087fe4ff */
[----:B--2---:R0:W-:Y:S04]  /*0ca0*/  STG.E.64 desc[UR36][R2.64], R8 ;  /* 0x0000000802007986 */ /* 0x0041e8000c101b24 */
[----:B------:R-:W2:Y:S04]  /*0cb0*/  LDG.E.64 R10, desc[UR36][R4.64+0x8] ;  /* 0x00000824040a7981 */ /* 0x000ea8000c1e1b00 */
[----:B--2---:R1:W-:Y:S04]  /*0cc0*/  STG.E.64 desc[UR36][R2.64+0x8], R10 ;  /* 0x0000080a02007986 */ /* 0x0043e8000c101b24 */
[----:B------:R-:W2:Y:S04]  /*0cd0*/  LDG.E.64 R16, desc[UR36][R4.64+0x10] ;  /* 0x0000102404107981 */ /* 0x000ea8000c1e1b00 */
[----:B--2---:R2:W-:Y:S04]  /*0ce0*/  STG.E.64 desc[UR36][R2.64+0x10], R16 ;  /* 0x0000101002007986 */ /* 0x0045e8000c101b24 */
[----:B------:R-:W3:Y:S04]  /*0cf0*/  LDG.E.64 R18, desc[UR36][R4.64+0x18] ;  /* 0x0000182404127981 */ /* 0x000ee8000c1e1b00 */
[----:B---3--:R3:W-:Y:S04]  /*0d00*/  STG.E.64 desc[UR36][R2.64+0x18], R18 ;  /* 0x0000181202007986 */ /* 0x0087e8000c101b24 */
[----:B------:R-:W4:Y:S04]  /*0d10*/  LDG.E.64 R20, desc[UR36][R4.64+0x20] ;  /* 0x0000202404147981 */ /* 0x000f28000c1e1b00 */
[----:B----4-:R4:W-:Y:S04]  /*0d20*/  STG.E.64 desc[UR36][R2.64+0x20], R20 ;  /* 0x0000201402007986 */ /* 0x0109e8000c101b24 */
[----:B------:R-:W5:Y:S04]  /*0d30*/  LDG.E.64 R24, desc[UR36][R4.64+0x28] ;  /* 0x0000282404187981 */ /* 0x000f68000c1e1b00 */
[----:B-----5:R5:W-:Y:S04]  /*0d40*/  STG.E.64 desc[UR36][R2.64+0x28], R24 ;  /* 0x0000281802007986 */ /* 0x020be8000c101b24 */
[----:B0-----:R-:W2:Y:S04]  /*0d50*/  LDG.E.64 R8, desc[UR36][R4.64+0x30] ;  /* 0x0000302404087981 */ /* 0x001ea8000c1e1b00 */
[----:B--2---:R0:W-:Y:S04]  /*0d60*/  STG.E.64 desc[UR36][R2.64+0x30], R8 ;  /* 0x0000300802007986 */ /* 0x0041e8000c101b24 */
[----:B-1----:R-:W2:Y:S04]  /*0d70*/  LDG.E.64 R10, desc[UR36][R4.64+0x38] ;  /* 0x00003824040a7981 */ /* 0x002ea8000c1e1b00 */
[----:B--2---:R1:W-:Y:S04]  /*0d80*/  STG.E.64 desc[UR36][R2.64+0x38], R10 ;  /* 0x0000380a02007986 */ /* 0x0043e8000c101b24 */
[----:B------:R-:W2:Y:S04]  /*0d90*/  LDG.E.64 R16, desc[UR36][R4.64+0x40] ;  /* 0x0000402404107981 */ /* 0x000ea8000c1e1b00 */
[----:B--2---:R2:W-:Y:S04]  /*0da0*/  STG.E.64 desc[UR36][R2.64+0x40], R16 ;  /* 0x0000401002007986 */ /* 0x0045e8000c101b24 */
[----:B---3--:R-:W3:Y:S04]  /*0db0*/  LDG.E.64 R18, desc[UR36][R4.64+0x48] ;  /* 0x0000482404127981 */ /* 0x008ee8000c1e1b00 */
[----:B---3--:R3:W-:Y:S04]  /*0dc0*/  STG.E.64 desc[UR36][R2.64+0x48], R18 ;  /* 0x0000481202007986 */ /* 0x0087e8000c101b24 */
[----:B----4-:R-:W4:Y:S04]  /*0dd0*/  LDG.E.64 R20, desc[UR36][R4.64+0x50] ;  /* 0x0000502404147981 */ /* 0x010f28000c1e1b00 */
[----:B----4-:R4:W-:Y:S04]  /*0de0*/  STG.E.64 desc[UR36][R2.64+0x50], R20 ;  /* 0x0000501402007986 */ /* 0x0109e8000c101b24 */
[----:B-----5:R-:W5:Y:S04]  /*0df0*/  LDG.E.64 R24, desc[UR36][R4.64+0x58] ;  /* 0x0000582404187981 */ /* 0x020f68000c1e1b00 */
[----:B-----5:R4:W-:Y:S04]  /*0e00*/  STG.E.64 desc[UR36][R2.64+0x58], R24 ;  /* 0x0000581802007986 */ /* 0x0209e8000c101b24 */
[----:B0-----:R-:W5:Y:S04]  /*0e10*/  LDG.E.64 R8, desc[UR36][R4.64+0x60] ;  /* 0x0000602404087981 */ /* 0x001f68000c1e1b00 */
[----:B-----5:R4:W-:Y:S04]  /*0e20*/  STG.E.64 desc[UR36][R2.64+0x60], R8 ;  /* 0x0000600802007986 */ /* 0x0209e8000c101b24 */
[----:B-1----:R-:W5:Y:S04]  /*0e30*/  LDG.E.64 R10, desc[UR36][R4.64+0x68] ;  /* 0x00006824040a7981 */ /* 0x002f68000c1e1b00 */
[----:B-----5:R4:W-:Y:S04]  /*0e40*/  STG.E.64 desc[UR36][R2.64+0x68], R10 ;  /* 0x0000680a02007986 */ /* 0x0209e8000c101b24 */
[----:B--2---:R-:W2:Y:S01]  /*0e50*/  LDG.E.64 R16, desc[UR36][R4.64+0x70] ;  /* 0x0000702404107981 */ /* 0x004ea2000c1e1b00 */
[----:B------:R-:W-:-:S03]  /*0e60*/  IADD3 R7, P0, PT, R7, 0x10, RZ ;  /* 0x0000001007077810 */ /* 0x000fc60007f1e0ff */
[----:B--2---:R4:W-:Y:S04]  /*0e70*/  STG.E.64 desc[UR36][R2.64+0x70], R16 ;  /* 0x0000701002007986 */ /* 0x0049e8000c101b24 */
[----:B---3--:R-:W2:Y:S01]  /*0e80*/  LDG.E.64 R18, desc[UR36][R4.64+0x78] ;  /* 0x0000782404127981 */ /* 0x008ea2000c1e1b00 */
[----:B------:R-:W-:Y:S02]  /*0e90*/  IADD3.X R6, PT, PT, RZ, R6, RZ, P0, !PT ;  /* 0x00000006ff067210 */ /* 0x000fe400007fe4ff */
[----:B------:R-:W-:-:S04]  /*0ea0*/  ISETP.NE.U32.AND P0, PT, R7, UR57, PT ;  /* 0x0000003907007c0c */ /* 0x000fc8000bf05070 */
[----:B------:R-:W-:Y:S01]  /*0eb0*/  ISETP.NE.AND.EX P0, PT, R6, R27, PT, P0 ;  /* 0x0000001b0600720c */ /* 0x000fe20003f05300 */
[----:B--2---:R4:W-:-:S12]  /*0ec0*/  STG.E.64 desc[UR36][R2.64+0x78], R18 ;  /* 0x0000781202007986 */ /* 0x0049d8000c101b24 */
[----:B------:R-:W-:Y:S05]  /*0ed0*/  @P0 BRA `(.L_x_21) ;  /* 0xfffffffc00540947 */ /* 0x000fea000383ffff */
[----:B------:R-:W-:Y:S05]  /*0ee0*/  BSYNC.RECONVERGENT B1 ;  /* 0x0000000000017941 */ /* 0x000fea0003800200 */
.L_x_20:
[----:B------:R-:W0:Y:S01]  /*0ef0*/  LDCU UR4, c[0x0][0x394] ;  /* 0x00007280ff0477ac */ /* 0x000e220008000800 */
[----:B----4-:R-:W-:Y:S02]  /*0f00*/  IMAD.U32 R2, RZ, RZ, UR57 ;  /* 0x00000039ff027e24 */ /* 0x010fe4000f8e00ff */
[----:B0-----:R-:W-:-:S07]  /*0f10*/  IMAD.U32 R17, RZ, RZ, UR4 ;  /* 0x00000004ff117e24 */ /* 0x001fce000f8e00ff */
.L_x_19:
[----:B------:R-:W-:-:S04]  /*0f20*/  UISETP.NE.U32.AND UP0, UPT, UR52, URZ, UPT ;  /* 0x000000ff3400728c */ /* 0x000fc8000bf05070 */
[----:B------:R-:W-:-:S09]  /*0f30*/  UISETP.NE.AND.EX UP0, UPT, URZ, URZ, UPT, UP0 ;  /* 0x000000ffff00728c */ /* 0x000fd2000bf05300 */
[----:B------:R-:W-:Y:S05]  /*0f40*/  BRA.U !UP0, `(.L_x_22) ;  /* 0x0000003908b87547 */ /* 0x000fea000b800000 */
[----:B------:R-:W-:Y:S01]  /*0f50*/  ISETP.GE.U32.AND P0, PT, R0, 0x7, PT ;  /* 0x000000070000780c */ /* 0x000fe20003f06070 */
[----:B------:R-:W-:-:S03]  /*0f60*/  UISETP.NE.U32.AND UP0, UPT, UR53, URZ, UPT ;  /* 0x000000ff3500728c */ /* 0x000fc6000bf05070 */
[----:B------:R-:W-:Y:S01]  /*0f70*/  ISETP.GE.U32.AND.EX P0, PT, R23, RZ, PT, P0 ;  /* 0x000000ff1700720c */ /* 0x000fe20003f06100 */
[----:B------:R-:W-:-:S12]  /*0f80*/  UISETP.NE.AND.EX UP0, UPT, URZ, URZ, UPT, UP0 ;  /* 0x000000ffff00728c */ /* 0x000fd8000bf05300 */
[----:B------:R-:W-:Y:S05]  /*0f90*/  @!P0 BRA `(.L_x_23) ;  /* 0x0000000400488947 */ /* 0x000fea0003800000 */
[----:B------:R-:W2:Y:S01]  /*0fa0*/  LDCU.64 UR4, c[0x0][0x380] ;  /* 0x00007000ff0477ac */ /* 0x000ea20008000a00 */
[C---:B------:R-:W-:Y:S01]  /*0fb0*/  IMAD.SHL.U32 R3, R2.reuse, 0x8, RZ ;  /* 0x0000000802037824 */ /* 0x040fe200078e00ff */
[----:B------:R-:W-:Y:S01]  /*0fc0*/  SHF.L.U64.HI R0, R2, 0x3, R17 ;  /* 0x0000000302007819 */ /* 0x000fe20000010211 */
[----:B------:R-:W3:Y:S03]  /*0fd0*/  LDCU.64 UR6, c[0x0][0x398] ;  /* 0x00007300ff0677ac */ /* 0x000ee60008000a00 */
[----:B--2---:R-:W-:-:S04]  /*0fe0*/  IADD3 R4, P0, PT, R3, UR4, RZ ;  /* 0x0000000403047c10 */ /* 0x004fc8000ff1e0ff */
[----:B------:R-:W-:-:S06]  /*0ff0*/  IADD3.X R5, PT, PT, R0, UR5, RZ, P0, !PT ;  /* 0x0000000500057c10 */ /* 0x000fcc00087fe4ff */
[----:B------:R-:W2:Y:S01]  /*1000*/  LDG.E.64 R4, desc[UR36][R4.64] ;  /* 0x0000002404047981 */ /* 0x000ea2000c1e1b00 */
[----:B------:R-:W-:-:S04]  /*1010*/  IADD3 R10, P0, PT, R3, 0x8, RZ ;  /* 0x00000008030a7810 */ /* 0x000fc80007f1e0ff */
[----:B------:R-:W-:Y:S01]  /*1020*/  LOP3.LUT R10, R10, 0xfffffff8, RZ, 0xc0, !PT ;  /* 0xfffffff80a0a7812 */ /* 0x000fe200078ec0ff */
[----:B------:R-:W-:Y:S01]  /*1030*/  IMAD.X R11, RZ, RZ, R0, P0 ;  /* 0x000000ffff0b7224 */ /* 0x000fe200000e0600 */
[----:B---3--:R-:W-:Y:S02]  /*1040*/  IADD3 R8, P0, PT, R3, UR6, RZ ;  /* 0x0000000603087c10 */ /* 0x008fe4000ff1e0ff */
[----:B------:R-:W-:Y:S02]  /*1050*/  IADD3 R6, P1, PT, R10, UR4, RZ ;  /* 0x000000040a067c10 */ /* 0x000fe4000ff3e0ff */
[----:B------:R-:W-:Y:S02]  /*1060*/  LOP3.LUT R11, R11, 0x7, RZ, 0xc0, !PT ;  /* 0x000000070b0b7812 */ /* 0x000fe400078ec0ff */
[----:B------:R-:W-:Y:S02]  /*1070*/  IADD3.X R9, PT, PT, R0, UR7, RZ, P0, !PT ;  /* 0x0000000700097c10 */ /* 0x000fe400087fe4ff */
[----:B------:R-:W-:-:S02]  /*1080*/  IADD3.X R7, PT, PT, R11, UR5, RZ, P1, !PT ;  /* 0x000000050b077c10 */ /* 0x000fc40008ffe4ff */
[----:B------:R-:W-:Y:S01]  /*1090*/  IADD3 R12, P0, PT, R3, 0x10, RZ ;  /* 0x00000010030c7810 */ /* 0x000fe20007f1e0ff */
[----:B--2---:R2:W-:Y:S04]  /*10a0*/  STG.E.64 desc[UR36][R8.64], R4 ;  /* 0x0000000408007986 */ /* 0x0045e8000c101b24 */
[----:B------:R-:W3:Y:S01]  /*10b0*/  LDG.E.64 R6, desc[UR36][R6.64] ;  /* 0x0000002406067981 */ /* 0x000ee2000c1e1b00 */
[----:B------:R-:W-:Y:S01]  /*10c0*/  IMAD.X R14, RZ, RZ, R0, P0 ;  /* 0x000000ffff0e7224 */ /* 0x000fe200000e0600 */
[----:B------:R-:W-:Y:S02]  /*10d0*/  LOP3.LUT R12, R12, 0xfffffff8, RZ, 0xc0, !PT ;  /* 0xfffffff80c0c7812 */ /* 0x000fe400078ec0ff */
[----:B------:R-:W-:Y:S02]  /*10e0*/  IADD3 R10, P0, PT, R10, UR6, RZ ;  /* 0x000000060a0a7c10 */ /* 0x000fe4000ff1e0ff */
[----:B------:R-:W-:-:S02]  /*10f0*/  LOP3.LUT R14, R14, 0x7, RZ, 0xc0, !PT ;  /* 0x000000070e0e7812 */ /* 0x000fc400078ec0ff */
[----:B------:R-:W-:Y:S02]  /*1100*/  IADD3 R16, P1, PT, R12, UR4, RZ ;  /* 0x000000040c107c10 */ /* 0x000fe4000ff3e0ff */
[----:B------:R-:W-:Y:S02]  /*1110*/  IADD3.X R11, PT, PT, R11, UR7, RZ, P0, !PT ;  /* 0x000000070b0b7c10 */ /* 0x000fe400087fe4ff */
[----:B------:R-:W-:Y:S02]  /*1120*/  IADD3.X R17, PT, PT, R14, UR5, RZ, P1, !PT ;  /* 0x000000050e117c10 */ /* 0x000fe40008ffe4ff */
[----:B------:R-:W-:Y:S01]  /*1130*/  IADD3 R20, P0, PT, R3, 0x18, RZ ;  /* 0x0000001803147810 */ /* 0x000fe20007f1e0ff */
[----:B---3--:R3:W-:Y:S04]  /*1140*/  STG.E.64 desc[UR36][R10.64], R6 ;  /* 0x000000060a007986 */ /* 0x0087e8000c101b24 */
[----:B--2---:R-:W2:Y:S01]  /*1150*/  LDG.E.64 R4, desc[UR36][R16.64] ;  /* 0x0000002410047981 */ /* 0x004ea2000c1e1b00 */
[----:B------:R-:W-:-:S02]  /*1160*/  IADD3.X R21, PT, PT, RZ, R0, RZ, P0, !PT ;  /* 0x00000000ff157210 */ /* 0x000fc400007fe4ff */
[----:B------:R-:W-:Y:S02]  /*1170*/  LOP3.LUT R20, R20, 0xfffffff8, RZ, 0xc0, !PT ;  /* 0xfffffff814147812 */ /* 0x000fe400078ec0ff */
[----:B------:R-:W-:Y:S02]  /*1180*/  IADD3 R8, P0, PT, R12, UR6, RZ ;  /* 0x000000060c087c10 */ /* 0x000fe4000ff1e0ff */
[----:B------:R-:W-:Y:S02]  /*1190*/  LOP3.LUT R21, R21, 0x7, RZ, 0xc0, !PT ;  /* 0x0000000715157812 */ /* 0x000fe400078ec0ff */
[----:B------:R-:W-:Y:S02]  /*11a0*/  IADD3 R18, P1, PT, R20, UR4, RZ ;  /* 0x0000000414127c10 */ /* 0x000fe4000ff3e0ff */
[----:B------:R-:W-:Y:S02]  /*11b0*/  IADD3.X R9, PT, PT, R14, UR7, RZ, P0, !PT ;  /* 0x000000070e097c10 */ /* 0x000fe400087fe4ff */
[----:B------:R-:W-:-:S02]  /*11c0*/  IADD3.X R19, PT, PT, R21, UR5, RZ, P1, !PT ;  /* 0x0000000515137c10 */ /* 0x000fc40008ffe4ff */
[----:B------:R-:W-:Y:S01]  /*11d0*/  IADD3 R12, P0, PT, R3, 0x20, RZ ;  /* 0x00000020030c7810 */ /* 0x000fe20007f1e0ff */
[----:B--2---:R2:W-:Y:S04]  /*11e0*/  STG.E.64 desc[UR36][R8.64], R4 ;  /* 0x0000000408007986 */ /* 0x0045e8000c101b24 */
[----:B---3--:R-:W3:Y:S01]  /*11f0*/  LDG.E.64 R6, desc[UR36][R18.64] ;  /* 0x0000002412067981 */ /* 0x008ee2000c1e1b00 */
        /* <DEDUP_REMOVED lines=10> */
[----:B------:R-:W-:Y:S01]  /*12a0*/  IMAD.X R21, RZ, RZ, R0, P0 ;  /* 0x000000ffff157224 */ /* 0x000fe200000e0600 */
[----:B------:R-:W-:-:S02]  /*12b0*/  LOP3.LUT R20, R20, 0xfffffff8, RZ, 0xc0, !PT ;  /* 0xfffffff814147812 */ /* 0x000fc400078ec0ff */
[----:B------:R-:W-:Y:S02]  /*12c0*/  IADD3 R8, P0, PT, R12, UR6, RZ ;  /* 0x000000060c087c10 */ /* 0x000fe4000ff1e0ff */
[----:B------:R-:W-:Y:S02]  /*12d0*/  LOP3.LUT R21, R21, 0x7, RZ, 0xc0, !PT ;  /* 0x0000000715157812 */ /* 0x000fe400078ec0ff */
[----:B------:R-:W-:Y:S02]  /*12e0*/  IADD3 R18, P1, PT, R20, UR4, RZ ;  /* 0x0000000414127c10 */ /* 0x000fe4000ff3e0ff */
[----:B------:R-:W-:Y:S02]  /*12f0*/  IADD3.X R9, PT, PT, R14, UR7, RZ, P0, !PT ;  /* 0x000000070e097c10 */ /* 0x000fe400087fe4ff */
[----:B------:R-:W-:Y:S02]  /*1300*/  IADD3.X R19, PT, PT, R21, UR5, RZ, P1, !PT ;  /* 0x0000000515137c10 */ /* 0x000fe40008ffe4ff */
[----:B------:R-:W-:Y:S01]  /*1310*/  IADD3 R12, P0, PT, R3, 0x30, RZ ;  /* 0x00000030030c7810 */ /* 0x000fe20007f1e0ff */
[----:B--2---:R2:W-:Y:S04]  /*1320*/  STG.E.64 desc[UR36][R8.64], R4 ;  /* 0x0000000408007986 */ /* 0x0045e8000c101b24 */
[----:B---3--:R-:W3:Y:S01]  /*1330*/  LDG.E.64 R6, desc[UR36][R18.64] ;  /* 0x0000002412067981 */ /* 0x008ee2000c1e1b00 */
        /* <DEDUP_REMOVED lines=16> */
[----:B------:R-:W-:-:S03]  /*1440*/  IADD3.X R19, PT, PT, R3, UR5, RZ, P1, !PT ;  /* 0x0000000503137c10 */ /* 0x000fc60008ffe4ff */
[----:B--2---:R2:W-:Y:S04]  /*1450*/  STG.E.64 desc[UR36][R8.64], R4 ;  /* 0x0000000408007986 */ /* 0x0045e8000c101b24 */
[----:B---3--:R-:W3:Y:S01]  /*1460*/  LDG.E.64 R6, desc[UR36][R18.64] ;  /* 0x0000002412067981 */ /* 0x008ee2000c1e1b00 */
[----:B------:R-:W-:Y:S01]  /*1470*/  IADD3 R10, P0, PT, R0, UR6, RZ ;  /* 0x00000006000a7c10 */ /* 0x000fe2000ff1e0ff */
[----:B------:R-:W-:Y:S02]  /*1480*/  HFMA2 R17, -RZ, RZ, 0, 0 ;  /* 0x00000000ff117431 */ /* 0x000fe400000001ff */
[----:B------:R-:W-:Y:S01]  /*1490*/  VIADD R2, R2, 0x8 ;  /* 0x0000000802027836 */ /* 0x000fe20000000000 */
[----:B------:R-:W-:-:S05]  /*14a0*/  IADD3.X R11, PT, PT, R3, UR7, RZ, P0, !PT ;  /* 0x00000007030b7c10 */ /* 0x000fca00087fe4ff */
[----:B---3--:R2:W-:Y:S04]  /*14b0*/  STG.E.64 desc[UR36][R10.64], R6 ;  /* 0x000000060a007986 */ /* 0x0085e8000c101b24 */
.L_x_23:
[----:B------:R-:W-:Y:S05]  /*14c0*/  BRA.U !UP0, `(.L_x_22) ;  /* 0x0000003508587547 */ /* 0x000fea000b800000 */
[----:B------:R-:W-:Y:S02]  /*14d0*/  UISETP.GE.U32.AND UP1, UPT, UR60, 0x3, UPT ;  /* 0x000000033c00788c */ /* 0x000fe4000bf26070 */
[----:B------:R-:W-:Y:S02]  /*14e0*/  UISETP.NE.U32.AND UP0, UPT, UR58, URZ, UPT ;  /* 0x000000ff3a00728c */ /* 0x000fe4000bf05070 */
[----:B------:R-:W-:Y:S02]  /*14f0*/  UISETP.GE.U32.AND.EX UP1, UPT, UR62, URZ, UPT, UP1 ;  /* 0x000000ff3e00728c */ /* 0x000fe4000bf26110 */
[----:B------:R-:W-:-:S07]  /*1500*/  UISETP.NE.AND.EX UP0, UPT, URZ, URZ, UPT, UP0 ;  /* 0x000000ffff00728c */ /* 0x000fce000bf05300 */
[----:B------:R-:W-:Y:S05]  /*1510*/  BRA.U !UP1, `(.L_x_24) ;  /* 0x0000000109a87547 */ /* 0x000fea000b800000 */
        /* <DEDUP_REMOVED lines=36> */
[----:B---3--:R-:W2:Y:S01]  /*1760*/  LDG.E.64 R6, desc[UR36][R18.64] ;  /* 0x0000002412067981 */ /* 0x008ea2000c1e1b00 */
[----:B------:R-:W-:Y:S01]  /*1770*/  IADD3 R10, P0, PT, R3, UR6, RZ ;  /* 0x00000006030a7c10 */ /* 0x000fe2000ff1e0ff */
[----:B------:R-:W-:Y:S01]  /*1780*/  VIADD R2, R2, 0x4 ;  /* 0x0000000402027836 */ /* 0x000fe20000000000 */
[----:B------:R-:W-:Y:S02]  /*1790*/  MOV R17, RZ ;  /* 0x000000ff00117202 */ /* 0x000fe40000000f00 */
[----:B------:R-:W-:-:S05]  /*17a0*/  IADD3.X R11, PT, PT, R0, UR7, RZ, P0, !PT ;  /* 0x00000007000b7c10 */ /* 0x000fca00087fe4ff */
[----:B--2---:R4:W-:Y:S04]  /*17b0*/  STG.E.64 desc[UR36][R10.64], R6 ;  /* 0x000000060a007986 */ /* 0x0049e8000c101b24 */
.L_x_24:
[----:B------:R-:W-:Y:S05]  /*17c0*/  BRA.U !UP0, `(.L_x_22) ;  /* 0x0000003108987547 */ /* 0x000fea000b800000 */
[----:B------:R-:W3:Y:S01]  /*17d0*/  LDCU.64 UR4, c[0x0][0x380] ;  /* 0x00007000ff0477ac */ /* 0x000ee20008000a00 */
[C---:B--2-4-:R-:W-:Y:S01]  /*17e0*/  IMAD.SHL.U32 R6, R2.reuse, 0x8, RZ ;  /* 0x0000000802067824 */ /* 0x054fe200078e00ff */
[----:B------:R-:W-:Y:S01]  /*17f0*/  SHF.L.U64.HI R17, R2, 0x3, R17 ;  /* 0x0000000302117819 */ /* 0x000fe20000010211 */
[----:B------:R-:W2:Y:S03]  /*1800*/  LDCU.64 UR6, c[0x0][0x398] ;  /* 0x00007300ff0677ac */ /* 0x000ea60008000a00 */
[----:B---3--:R-:W-:-:S04]  /*1810*/  IADD3 R2, P0, PT, R6, UR4, RZ ;  /* 0x0000000406027c10 */ /* 0x008fc8000ff1e0ff */
[----:B------:R-:W-:-:S06]  /*1820*/  IADD3.X R3, PT, PT, R17, UR5, RZ, P0, !PT ;  /* 0x0000000511037c10 */ /* 0x000fcc00087fe4ff */
[----:B------:R-:W3:Y:S01]  /*1830*/  LDG.E.64 R2, desc[UR36][R2.64] ;  /* 0x0000002402027981 */ /* 0x000ee2000c1e1b00 */
[----:B--2---:R-:W-:Y:S01]  /*1840*/  IADD3 R4, P0, PT, R6, UR6, RZ ;  /* 0x0000000606047c10 */ /* 0x004fe2000ff1e0ff */
[----:B------:R-:W-:-:S03]  /*1850*/  UISETP.NE.U32.AND UP0, UPT, UR58, 0x1, UPT ;  /* 0x000000013a00788c */ /* 0x000fc6000bf05070 */
[----:B------:R-:W-:Y:S01]  /*1860*/  IADD3.X R5, PT, PT, R17, UR7, RZ, P0, !PT ;  /* 0x0000000711057c10 */ /* 0x000fe200087fe4ff */
[----:B------:R-:W-:-:S04]  /*1870*/  UISETP.NE.AND.EX UP0, UPT, URZ, URZ, UPT, UP0 ;  /* 0x000000ffff00728c */ /* 0x000fc8000bf05300 */
[----:B---3--:R2:W-:Y:S05]  /*1880*/  STG.E.64 desc[UR36][R4.64], R2 ;  /* 0x0000000204007986 */ /* 0x0085ea000c101b24 */
[----:B------:R-:W-:Y:S05]  /*1890*/  BRA.U !UP0, `(.L_x_22) ;  /* 0x0000003108647547 */ /* 0x000fea000b800000 */
[----:B--2---:R-:W-:-:S04]  /*18a0*/  IADD3 R4, P0, PT, R6, 0x8, RZ ;  /* 0x0000000806047810 */ /* 0x004fc80007f1e0ff */
[----:B------:R-:W-:Y:S01]  /*18b0*/  LOP3.LUT R4, R4, 0xfffffff8, RZ, 0xc0, !PT ;  /* 0xfffffff804047812 */ /* 0x000fe200078ec0ff */
[----:B------:R-:W-:-:S03]  /*18c0*/  IMAD.X R0, RZ, RZ, R17, P0 ;  /* 0x000000ffff007224 */ /* 0x000fc600000e0611 */
[----:B------:R-:W-:Y:S02]  /*18d0*/  IADD3 R2, P0, PT, R4, UR4, RZ ;  /* 0x0000000404027c10 */ /* 0x000fe4000ff1e0ff */
[----:B------:R-:W-:-:S04]  /*18e0*/  LOP3.LUT R0, R0, 0x7, RZ, 0xc0, !PT ;  /* 0x0000000700007812 */ /* 0x000fc800078ec0ff */
[----:B------:R-:W-:-:S06]  /*18f0*/  IADD3.X R3, PT, PT, R0, UR5, RZ, P0, !PT ;  /* 0x0000000500037c10 */ /* 0x000fcc00087fe4ff */
[----:B------:R-:W2:Y:S01]  /*1900*/  LDG.E.64 R2, desc[UR36][R2.64] ;  /* 0x0000002402027981 */ /* 0x000ea2000c1e1b00 */
[----:B------:R-:W-:Y:S01]  /*1910*/  IADD3 R4, P0, PT, R4, UR6, RZ ;  /* 0x0000000604047c10 */ /* 0x000fe2000ff1e0ff */
[----:B------:R-:W-:-:S03]  /*1920*/  UISETP.NE.U32.AND UP0, UPT, UR58, 0x2, UPT ;  /* 0x000000023a00788c */ /* 0x000fc6000bf05070 */
[----:B------:R-:W-:Y:S01]  /*1930*/  IADD3.X R5, PT, PT, R0, UR7, RZ, P0, !PT ;  /* 0x0000000700057c10 */ /* 0x000fe200087fe4ff */
[----:B------:R-:W-:-:S04]  /*1940*/  UISETP.NE.AND.EX UP0, UPT, URZ, URZ, UPT, UP0 ;  /* 0x000000ffff00728c */ /* 0x000fc8000bf05300 */
[----:B--2---:R2:W-:Y:S05]  /*1950*/  STG.E.64 desc[UR36][R4.64], R2 ;  /* 0x0000000204007986 */ /* 0x0045ea000c101b24 */
        /* <DEDUP_REMOVED lines=8> */
[----:B------:R-:W-:-:S04]  /*19e0*/  IADD3 R4, P0, PT, R4, UR6, RZ ;  /* 0x0000000604047c10 */ /* 0x000fc8000ff1e0ff */
[----:B------:R-:W-:-:S05]  /*19f0*/  IADD3.X R5, PT, PT, R0, UR7, RZ, P0, !PT ;  /* 0x0000000700057c10 */ /* 0x000fca00087fe4ff */
[----:B--2---:R2:W-:Y:S01]  /*1a00*/  STG.E.64 desc[UR36][R4.64], R2 ;  /* 0x0000000204007986 */ /* 0x0045e2000c101b24 */
[----:B------:R-:W-:Y:S05]  /*1a10*/  BRA `(.L_x_22) ;  /* 0x0000003000047947 */ /* 0x000fea0003800000 */
.L_x_18:
[----:B------:R-:W2:Y:S01]  /*1a20*/  LDC.64 R2, c[0x0][0x390] ;  /* 0x0000e400ff027b82 */ /* 0x000ea20000000a00 */
[----:B------:R-:W-:Y:S02]  /*1a30*/  IMAD.MOV.U32 R4, RZ, RZ, RZ ;  /* 0x000000ffff047224 */ /* 0x000fe400078e00ff */
[----:B------:R-:W-:Y:S01]  /*1a40*/  IMAD.MOV.U32 R8, RZ, RZ, RZ ;  /* 0x000000ffff087224 */ /* 0x000fe200078e00ff */
[----:B--2---:R-:W-:-:S04]  /*1a50*/  ISETP.GE.U32.AND P0, PT, R2, 0x10, PT ;  /* 0x000000100200780c */ /* 0x004fc80003f06070 */
[----:B------:R-:W-:-:S13]  /*1a60*/  ISETP.GE.U32.AND.EX P0, PT, R3, RZ, PT, P0 ;  /* 0x000000ff0300720c */ /* 0x000fda0003f06100 */
[----:B------:R-:W-:Y:S05]  /*1a70*/  @!P0 BRA `(.L_x_25) ;  /* 0x0000000400008947 */ /* 0x000fea0003800000 */
[----:B------:R-:W2:Y:S01]  /*1a80*/  LDCU.64 UR6, c[0x0][0x398] ;  /* 0x00007300ff0677ac */ /* 0x000ea20008000a00 */
[----:B------:R-:W3:Y:S01]  /*1a90*/  LDC R8, c[0x0][0x394] ;  /* 0x0000e500ff087b82 */ /* 0x000ee20000000800 */
[----:B------:R-:W-:Y:S01]  /*1aa0*/  IMAD R6, R13, UR59, RZ ;  /* 0x0000003b0d067c24 */ /* 0x000fe2000f8e02ff */
[----:B------:R-:W-:Y:S01]  /*1ab0*/  BSSY.RECONVERGENT B1, `(.L_x_26) ;  /* 0x000003b000017945 */ /* 0x000fe20003800200 */
[----:B------:R-:W4:Y:S01]  /*1ac0*/  LDCU.64 UR4, c[0x0][0x380] ;  /* 0x00007000ff0477ac */ /* 0x000f220008000a00 */
[----:B------:R-:W-:Y:S02]  /*1ad0*/  IMAD.U32 R10, RZ, RZ, UR57 ;  /* 0x00000039ff0a7e24 */ /* 0x000fe4000f8e00ff */
[----:B------:R-:W-:Y:S01]  /*1ae0*/  IMAD R7, R15, UR43, R6 ;  /* 0x0000002b0f077c24 */ /* 0x000fe2000f8e0206 */
[----:B--2---:R-:W-:Y:S01]  /*1af0*/  MOV R4, UR6 ;  /* 0x0000000600047c02 */ /* 0x004fe20008000f00 */
[----:B------:R-:W-:Y:S01]  /*1b00*/  IMAD.U32 R5, RZ, RZ, UR7 ;  /* 0x00000007ff057e24 */ /* 0x000fe2000f8e00ff */
[----:B----4-:R-:W-:-:S03]  /*1b10*/  UIADD3 UR4, UP0, UPT, UR4, 0x40, URZ ;  /* 0x0000004004047890 */ /* 0x010fc6000ff1e0ff */
[----:B------:R-:W-:Y:S01]  /*1b20*/  IMAD.WIDE.U32 R4, R13, UR43, R4 ;  /* 0x0000002b0d047c25 */ /* 0x000fe2000f8e0004 */
[----:B------:R-:W-:-:S03]  /*1b30*/  UIADD3.X UR5, UPT, UPT, URZ, UR5, URZ, UP0, !UPT ;  /* 0x00000005ff057290 */ /* 0x000fc600087fe4ff */
[----:B---3--:R-:W-:Y:S01]  /*1b40*/  IMAD.MOV.U32 R9, RZ, RZ, R8 ;  /* 0x000000ffff097224 */ /* 0x008fe200078e0008 */
[----:B------:R-:W-:Y:S01]  /*1b50*/  IADD3 R11, P0, PT, R4, 0x40, RZ ;  /* 0x00000040040b7810 */ /* 0x000fe20007f1e0ff */
[----:B------:R-:W-:Y:S01]  /*1b60*/  IMAD.U32 R14, RZ, RZ, UR4 ;  /* 0x00000004ff0e7e24 */ /* 0x000fe2000f8e00ff */
[----:B------:R-:W-:-:S03]  /*1b70*/  MOV R17, UR5 ;  /* 0x0000000500117c02 */ /* 0x000fc60008000f00 */
[----:B------:R-:W-:-:S08]  /*1b80*/  IMAD.X R12, R5, 0x1, R7, P0 ;  /* 0x00000001050c7824 */ /* 0x000fd000000e0607 */
.L_x_27:
[----:B------:R-:W-:Y:S02]  /*1b90*/  IMAD.MOV.U32 R4, RZ, RZ, R14 ;  /* 0x000000ffff047224 */ /* 0x000fe400078e000e */
[----:B------:R-:W-:-:S05]  /*1ba0*/  IMAD.MOV.U32 R5, RZ, RZ, R17 ;  /* 0x000000ffff057224 */ /* 0x000fca00078e0011 */
[----:B--2---:R-:W2:Y:S01]  /*1bb0*/  LDG.E.64 R16, desc[UR36][R4.64+-0x40] ;  /* 0xffffc02404107981 */ /* 0x004ea2000c1e1b00 */
[----:B------:R-:W-:Y:S02]  /*1bc0*/  IMAD.MOV.U32 R6, RZ, RZ, R11 ;  /* 0x000000ffff067224 */ /* 0x000fe400078e000b */
[----:B------:R-:W-:-:S05]  /*1bd0*/  IMAD.MOV.U32 R7, RZ, RZ, R12 ;  /* 0x000000ffff077224 */ /* 0x000fca00078e000c */
[----:B--2---:R2:W-:Y:S04]  /*1be0*/  STG.E.64 desc[UR36][R6.64+-0x40], R16 ;  /* 0xffffc01006007986 */ /* 0x0045e8000c101b24 */
[----:B------:R-:W3:Y:S04]  /*1bf0*/  LDG.E.64 R18, desc[UR36][R4.64+-0x38] ;  /* 0xffffc82404127981 */ /* 0x000ee8000c1e1b00 */
[----:B---3--:R3:W-:Y:S04]  /*1c00*/  STG.E.64 desc[UR36][R6.64+-0x38], R18 ;  /* 0xffffc81206007986 */ /* 0x0087e8000c101b24 */
[----:B------:R-:W4:Y:S04]  /*1c10*/  LDG.E.64 R20, desc[UR36][R4.64+-0x30] ;  /* 0xffffd02404147981 */ /* 0x000f28000c1e1b00 */
[----:B----4-:R4:W-:Y:S04]  /*1c20*/  STG.E.64 desc[UR36][R6.64+-0x30], R20 ;  /* 0xffffd01406007986 */ /* 0x0109e8000c101b24 */
[----:B------:R-:W5:Y:S04]  /*1c30*/  LDG.E.64 R24, desc[UR36][R4.64+-0x28] ;  /* 0xffffd82404187981 */ /* 0x000f68000c1e1b00 */
[----:B-----5:R5:W-:Y:S04]  /*1c40*/  STG.E.64 desc[UR36][R6.64+-0x28], R24 ;  /* 0xffffd81806007986 */ /* 0x020be8000c101b24 */
        /* <DEDUP_REMOVED lines=13> */
[----:B----4-:R-:W-:Y:S04]  /*1d20*/  STG.E.64 desc[UR36][R6.64+0x10], R26 ;  /* 0x0000101a06007986 */ /* 0x010fe8000c101b24 */
[----:B------:R-:W4:Y:S04]  /*1d30*/  LDG.E.64 R28, desc[UR36][R4.64+0x18] ;  /* 0x00001824041c7981 */ /* 0x000f28000c1e1b00 */
[----:B----4-:R-:W-:Y:S04]  /*1d40*/  STG.E.64 desc[UR36][R6.64+0x18], R28 ;  /* 0x0000181c06007986 */ /* 0x010fe8000c101b24 */
[----:B------:R-:W4:Y:S04]  /*1d50*/  LDG.E.64 R16, desc[UR36][R4.64+0x20] ;  /* 0x0000202404107981 */ /* 0x000f28000c1e1b00 */
[----:B----4-:R4:W-:Y:S04]  /*1d60*/  STG.E.64 desc[UR36][R6.64+0x20], R16 ;  /* 0x0000201006007986 */ /* 0x0109e8000c101b24 */
[----:B-----5:R-:W5:Y:S04]  /*1d70*/  LDG.E.64 R18, desc[UR36][R4.64+0x28] ;  /* 0x0000282404127981 */ /* 0x020f68000c1e1b00 */
[----:B-----5:R0:W-:Y:S04]  /*1d80*/  STG.E.64 desc[UR36][R6.64+0x28], R18 ;  /* 0x0000281206007986 */ /* 0x0201e8000c101b24 */
[----:B--2---:R-:W2:Y:S01]  /*1d90*/  LDG.E.64 R20, desc[UR36][R4.64+0x30] ;  /* 0x0000302404147981 */ /* 0x004ea2000c1e1b00 */
[----:B------:R-:W-:-:S03]  /*1da0*/  IADD3 R10, P0, PT, R10, -0x10, RZ ;  /* 0xfffffff00a0a7810 */ /* 0x000fc60007f1e0ff */
[----:B--2---:R2:W-:Y:S04]  /*1db0*/  STG.E.64 desc[UR36][R6.64+0x30], R20 ;  /* 0x0000301406007986 */ /* 0x0045e8000c101b24 */
[----:B---3--:R-:W3:Y:S01]  /*1dc0*/  LDG.E.64 R24, desc[UR36][R4.64+0x38] ;  /* 0x0000382404187981 */ /* 0x008ee2000c1e1b00 */
[----:B------:R-:W-:Y:S02]  /*1dd0*/  IADD3.X R9, PT, PT, R9, -0x1, RZ, P0, !PT ;  /* 0xffffffff09097810 */ /* 0x000fe400007fe4ff */
[----:B------:R-:W-:Y:S02]  /*1de0*/  ISETP.NE.U32.AND P0, PT, R10, RZ, PT ;  /* 0x000000ff0a00720c */ /* 0x000fe40003f05070 */
[----:B------:R-:W-:Y:S02]  /*1df0*/  IADD3 R14, P1, PT, R4, 0x80, RZ ;  /* 0x00000080040e7810 */ /* 0x000fe40007f3e0ff */
[----:B------:R-:W-:-:S02]  /*1e00*/  ISETP.NE.AND.EX P0, PT, R9, RZ, PT, P0 ;  /* 0x000000ff0900720c */ /* 0x000fc40003f05300 */
[----:B------:R-:W-:Y:S01]  /*1e10*/  IADD3 R11, P2, PT, R6, 0x80, RZ ;  /* 0x00000080060b7810 */ /* 0x000fe20007f5e0ff */
[----:B----4-:R-:W-:-:S03]  /*1e20*/  IMAD.X R17, RZ, RZ, R5, P1 ;  /* 0x000000ffff117224 */ /* 0x010fc600008e0605 */
[----:B------:R-:W-:Y:S01]  /*1e30*/  IADD3.X R12, PT, PT, RZ, R7, RZ, P2, !PT ;  /* 0x00000007ff0c7210 */ /* 0x000fe200017fe4ff */
[----:B---3--:R2:W-:Y:S06]  /*1e40*/  STG.E.64 desc[UR36][R6.64+0x38], R24 ;  /* 0x0000381806007986 */ /* 0x0085ec000c101b24 */
[----:B0-----:R-:W-:Y:S05]  /*1e50*/  @P0 BRA `(.L_x_27) ;  /* 0xfffffffc004c0947 */ /* 0x001fea000383ffff */
[----:B-1----:R-:W-:Y:S05]  /*1e60*/  BSYNC.RECONVERGENT B1 ;  /* 0x0000000000017941 */ /* 0x002fea0003800200 */
.L_x_26:
[----:B------:R-:W-:-:S07]  /*1e70*/  IMAD.U32 R4, RZ, RZ, UR57 ;  /* 0x00000039ff047e24 */ /* 0x000fce000f8e00ff */
.L_x_25:
[----:B------:R-:W3:Y:S01]  /*1e80*/  LDCU.64 UR4, c[0x0][0x398] ;  /* 0x00007300ff0477ac */ /* 0x000ee20008000a00 */
[-C--:B------:R-:W-:Y:S02]  /*1e90*/  IMAD R10, R15, R2.reuse, RZ ;  /* 0x000000020f0a7224 */ /* 0x080fe400078e02ff */
[----:B--2---:R-:W-:Y:S01]  /*1ea0*/  IMAD.WIDE.U32 R6, R13, R2, RZ ;  /* 0x000000020d067225 */ /* 0x004fe200078e00ff */
[----:B------:R-:W-:-:S03]  /*1eb0*/  UISETP.NE.U32.AND UP0, UPT, UR52, URZ, UPT ;  /* 0x000000ff3400728c */ /* 0x000fc6000bf05070 */
[----:B------:R-:W-:Y:S01]  /*1ec0*/  IMAD R3, R13, R3, R10 ;  /* 0x000000030d037224 */ /* 0x000fe200078e020a */
[----:B------:R-:W-:-:S03]  /*1ed0*/  UISETP.NE.AND.EX UP0, UPT, URZ, URZ, UPT, UP0 ;  /* 0x000000ffff00728c */ /* 0x000fc6000bf05300 */
[----:B------:R-:W-:Y:S01]  /*1ee0*/  IMAD.IADD R3, R7, 0x1, R3 ;  /* 0x0000000107037824 */ /* 0x000fe200078e0203 */
[----:B---3--:R-:W-:-:S04]  /*1ef0*/  LEA R14, P0, R6, UR4, 0x3 ;  /* 0x00000004060e7c11 */ /* 0x008fc8000f8018ff */
[----:B------:R-:W-:Y:S01]  /*1f00*/  LEA.HI.X R12, R6, UR5, R3, 0x3, P0 ;  /* 0x00000005060c7c11 */ /* 0x000fe200080f1c03 */
[----:B------:R-:W-:Y:S08]  /*1f10*/  BRA.U !UP0, `(.L_x_28) ;  /* 0x0000000508507547 */ /* 0x000ff0000b800000 */
[----:B------:R-:W-:Y:S01]  /*1f20*/  ISETP.GE.U32.AND P0, PT, R0, 0x7, PT ;  /* 0x000000070000780c */ /* 0x000fe20003f06070 */
[----:B------:R-:W-:-:S03]  /*1f30*/  UISETP.NE.U32.AND UP0, UPT, UR53, URZ, UPT ;  /* 0x000000ff3500728c */ /* 0x000fc6000bf05070 */
[----:B------:R-:W-:Y:S01]  /*1f40*/  ISETP.GE.U32.AND.EX P0, PT, R23, RZ, PT, P0 ;  /* 0x000000ff1700720c */ /* 0x000fe20003f06100 */
[----:B------:R-:W-:-:S12]  /*1f50*/  UISETP.NE.AND.EX UP0, UPT, URZ, URZ, UPT, UP0 ;  /* 0x000000ffff00728c */ /* 0x000fd8000bf05300 */
[----:B------:R-:W-:Y:S05]  /*1f60*/  @!P0 BRA `(.L_x_29) ;  /* 0x0000000000648947 */ /* 0x000fea0003800000 */
[----:B------:R-:W2:Y:S01]  /*1f70*/  LDCU.64 UR4, c[0x0][0x380] ;  /* 0x00007000ff0477ac */ /* 0x000ea20008000a00 */
[C---:B------:R-:W-:Y:S01]  /*1f80*/  IMAD.SHL.U32 R11, R4.reuse, 0x8, RZ ;  /* 0x00000008040b7824 */ /* 0x040fe200078e00ff */
[----:B------:R-:W-:-:S04]  /*1f90*/  SHF.L.U64.HI R5, R4, 0x3, R8 ;  /* 0x0000000304057819 */ /* 0x000fc80000010208 */
[----:B--2---:R-:W-:-:S04]  /*1fa0*/  IADD3 R2, P0, PT, R11, UR4, RZ ;  /* 0x000000040b027c10 */ /* 0x004fc8000ff1e0ff */
[----:B------:R-:W-:-:S05]  /*1fb0*/  IADD3.X R3, PT, PT, R5, UR5, RZ, P0, !PT ;  /* 0x0000000505037c10 */ /* 0x000fca00087fe4ff */
[----:B------:R-:W2:Y:S01]  /*1fc0*/  LDG.E.64 R6, desc[UR36][R2.64] ;  /* 0x0000002402067981 */ /* 0x000ea2000c1e1b00 */
[----:B------:R-:W-:-:S05]  /*1fd0*/  IADD3 R10, P0, PT, R11, R14, RZ ;  /* 0x0000000e0b0a7210 */ /* 0x000fca0007f1e0ff */
[----:B------:R-:W-:-:S05]  /*1fe0*/  IMAD.X R11, R5, 0x1, R12, P0 ;  /* 0x00000001050b7824 */ /* 0x000fca00000e060c */
[----:B--2---:R2:W-:Y:S04]  /*1ff0*/  STG.E.64 desc[UR36][R10.64], R6 ;  /* 0x000000060a007986 */ /* 0x0045e8000c101b24 */
[----:B------:R-:W3:Y:S04]  /*2000*/  LDG.E.64 R16, desc[UR36][R2.64+0x8] ;  /* 0x0000082402107981 */ /* 0x000ee8000c1e1b00 */
[----:B---3--:R3:W-:Y:S04]  /*2010*/  STG.E.64 desc[UR36][R10.64+0x8], R16 ;  /* 0x000008100a007986 */ /* 0x0087e8000c101b24 */
[----:B------:R-:W4:Y:S04]  /*2020*/  LDG.E.64 R18, desc[UR36][R2.64+0x10] ;  /* 0x0000102402127981 */ /* 0x000f28000c1e1b00 */
[----:B----4-:R4:W-:Y:S04]  /*2030*/  STG.E.64 desc[UR36][R10.64+0x10], R18 ;  /* 0x000010120a007986 */ /* 0x0109e8000c101b24 */
[----:B------:R-:W5:Y:S04]  /*2040*/  LDG.E.64 R20, desc[UR36][R2.64+0x18] ;  /* 0x0000182402147981 */ /* 0x000f68000c1e1b00 */
[----:B-----5:R4:W-:Y:S04]  /*2050*/  STG.E.64 desc[UR36][R10.64+0x18], R20 ;  /* 0x000018140a007986 */ /* 0x0209e8000c101b24 */
[----:B------:R-:W5:Y:S04]  /*2060*/  LDG.E.64 R24, desc[UR36][R2.64+0x20] ;  /* 0x0000202402187981 */ /* 0x000f68000c1e1b00 */
[----:B-----5:R4:W-:Y:S04]  /*2070*/  STG.E.64 desc[UR36][R10.64+0x20], R24 ;  /* 0x000020180a007986 */ /* 0x0209e8000c101b24 */
[----:B------:R-:W5:Y:S04]  /*2080*/  LDG.E.64 R26, desc[UR36][R2.64+0x28] ;  /* 0x00002824021a7981 */ /* 0x000f68000c1e1b00 */
[----:B-----5:R4:W-:Y:S04]  /*2090*/  STG.E.64 desc[UR36][R10.64+0x28], R26 ;  /* 0x0000281a0a007986 */ /* 0x0209e8000c101b24 */
[----:B--2---:R-:W2:Y:S04]  /*20a0*/  LDG.E.64 R6, desc[UR36][R2.64+0x30] ;  /* 0x0000302402067981 */ /* 0x004ea8000c1e1b00 */
[----:B--2---:R4:W-:Y:S04]  /*20b0*/  STG.E.64 desc[UR36][R10.64+0x30], R6 ;  /* 0x000030060a007986 */ /* 0x0049e8000c101b24 */
[----:B---3--:R-:W2:Y:S01]  /*20c0*/  LDG.E.64 R16, desc[UR36][R2.64+0x38] ;  /* 0x0000382402107981 */ /* 0x008ea2000c1e1b00 */
[----:B------:R-:W-:-:S05]  /*20d0*/  IADD3 R4, P0, PT, R4, 0x8, RZ ;  /* 0x0000000804047810 */ /* 0x000fca0007f1e0ff */
[----:B------:R-:W-:Y:S01]  /*20e0*/  IMAD.X R8, RZ, RZ, R8, P0 ;  /* 0x000000ffff087224 */ /* 0x000fe200000e0608 */
[----:B--2---:R4:W-:Y:S07]  /*20f0*/  STG.E.64 desc[UR36][R10.64+0x38], R16 ;  /* 0x000038100a007986 */ /* 0x0049ee000c101b24 */
.L_x_29:
[----:B------:R-:W-:Y:S05]  /*2100*/  BRA.U !UP0, `(.L_x_28) ;  /* 0x0000000108d47547 */ /* 0x000fea000b800000 */
[----:B------:R-:W-:-:S04]  /*2110*/  UISETP.GE.U32.AND UP0, UPT, UR60, 0x3, UPT ;  /* 0x000000033c00788c */ /* 0x000fc8000bf06070 */
[----:B------:R-:W-:-:S06]  /*2120*/  UISETP.GE.U32.AND.EX UP0, UPT, UR62, URZ, UPT, UP0 ;  /* 0x000000ff3e00728c */ /* 0x000fcc000bf06100 */
[----:B------:R-:W-:Y:S02]  /*2130*/  PLOP3.LUT P1, PT, PT, PT, UP0, 0x80, 0x8 ;  /* 0x000000000008781c */ /* 0x000fe40003f2f008 */
[----:B------:R-:W-:-:S03]  /*2140*/  PLOP3.LUT P0, PT, PT, PT, UP0, 0x80, 0x8 ;  /* 0x000000000008781c */ /* 0x000fc60003f0f008 */
[----:B------:R-:W2:Y:S08]  /*2150*/  @UP0 LDCU.64 UR4, c[0x0][0x380] ;  /* 0x00007000ff0407ac */ /* 0x000eb00008000a00 */
[C---:B------:R-:W-:Y:S02]  /*2160*/  @P1 R2UR UR6, R4.reuse ;  /* 0x00000000040612ca */ /* 0x040fe400000e0000 */
[----:B------:R-:W-:-:S04]  /*2170*/  @P0 SHF.L.U64.HI R0, R4, 0x3, R8 ;  /* 0x0000000304000819 */ /* 0x000fc80000010208 */
[----:B------:R-:W-:-:S07]  /*2180*/  @P0 R2UR UR7, R0 ;  /* 0x00000000000702ca */ /* 0x000fce00000e0000 */
[----:B------:R-:W-:-:S04]  /*2190*/  @UP0 USHF.L.U32 UR6, UR6, 0x3, URZ ;  /* 0x0000000306060899 */ /* 0x000fc800080006ff */
[----:B--2---:R-:W-:-:S04]  /*21a0*/  @UP0 UIADD3 UR4, UP1, UPT, UR6, UR4, URZ ;  /* 0x0000000406040290 */ /* 0x004fc8000ff3e0ff */
[----:B------:R-:W-:Y:S02]  /*21b0*/  @UP0 UIADD3.X UR5, UPT, UPT, UR7, UR5, URZ, UP1, !UPT ;  /* 0x0000000507050290 */ /* 0x000fe40008ffe4ff */
[----:B------:R-:W-:-:S04]  /*21c0*/  MOV R2, UR4 ;  /* 0x0000000400027c02 */ /* 0x000fc80008000f00 */
[----:B------:R-:W-:-:S06]  /*21d0*/  IMAD.U32 R3, RZ, RZ, UR5 ;  /* 0x00000005ff037e24 */ /* 0x000fcc000f8e00ff */
[----:B------:R-:W2:Y:S01]  /*21e0*/  @P0 LDG.E.64 R2, desc[UR36][R2.64] ;  /* 0x0000002402020981 */ /* 0x000ea2000c1e1b00 */
[----:B----4-:R-:W-:Y:S01]  /*21f0*/  @P0 IADD3 R18, P1, PT, R14, UR6, RZ ;  /* 0x000000060e120c10 */ /* 0x010fe2000ff3e0ff */
[----:B------:R-:W-:Y:S02]  /*2200*/  IMAD.U32 R6, RZ, RZ, UR4 ;  /* 0x00000004ff067e24 */ /* 0x000fe4000f8e00ff */
[----:B------:R-:W-:Y:S01]  /*2210*/  IMAD.U32 R7, RZ, RZ, UR5 ;  /* 0x00000005ff077e24 */ /* 0x000fe2000f8e00ff */
[----:B------:R-:W-:-:S05]  /*2220*/  @P0 IADD3.X R19, PT, PT, R12, UR7, RZ, P1, !PT ;  /* 0x000000070c130c10 */ /* 0x000fca0008ffe4ff */
[----:B--2---:R2:W-:Y:S04]  /*2230*/  @P0 STG.E.64 desc[UR36][R18.64], R2 ;  /* 0x0000000212000986 */ /* 0x0045e8000c101b24 */
[----:B------:R-:W3:Y:S01]  /*2240*/  @P0 LDG.E.64 R6, desc[UR36][R6.64+0x8] ;  /* 0x0000082406060981 */ /* 0x000ee2000c1e1b00 */
[----:B------:R-:W-:Y:S02]  /*2250*/  IMAD.U32 R10, RZ, RZ, UR4 ;  /* 0x00000004ff0a7e24 */ /* 0x000fe4000f8e00ff */
[----:B------:R-:W-:Y:S01]  /*2260*/  IMAD.U32 R11, RZ, RZ, UR5 ;  /* 0x00000005ff0b7e24 */ /* 0x000fe2000f8e00ff */
[----:B------:R-:W-:Y:S01]  /*2270*/  MOV R16, UR4 ;  /* 0x0000000400107c02 */ /* 0x000fe20008000f00 */
[----:B---3--:R2:W-:Y:S04]  /*2280*/  @P0 STG.E.64 desc[UR36][R18.64+0x8], R6 ;  /* 0x0000080612000986 */ /* 0x0085e8000c101b24 */
[----:B------:R-:W3:Y:S01]  /*2290*/  @P0 LDG.E.64 R10, desc[UR36][R10.64+0x10] ;  /* 0x000010240a0a0981 */ /* 0x000ee2000c1e1b00 */
[----:B------:R-:W-:-:S03]  /*22a0*/  IMAD.U32 R17, RZ, RZ, UR5 ;  /* 0x00000005ff117e24 */ /* 0x000fc6000f8e00ff */
[----:B---3--:R2:W-:Y:S04]  /*22b0*/  @P0 STG.E.64 desc[UR36][R18.64+0x10], R10 ;  /* 0x0000100a12000986 */ /* 0x0085e8000c101b24 */
[----:B------:R-:W3:Y:S01]  /*22c0*/  @P0 LDG.E.64 R16, desc[UR36][R16.64+0x18] ;  /* 0x0000182410100981 */ /* 0x000ee2000c1e1b00 */
[----:B------:R-:W-:Y:S01]  /*22d0*/  UISETP.NE.U32.AND UP0, UPT, UR58, URZ, UPT ;  /* 0x000000ff3a00728c */ /* 0x000fe2000bf05070 */
[----:B------:R-:W-:-:S03]  /*22e0*/  @P0 IADD3 R4, P1, PT, R4, 0x4, RZ ;  /* 0x0000000404040810 */ /* 0x000fc60007f3e0ff */
[----:B------:R-:W-:Y:S02]  /*22f0*/  UISETP.NE.AND.EX UP0, UPT, URZ, URZ, UPT, UP0 ;  /* 0x000000ffff00728c */ /* 0x000fe4000bf05300 */
[----:B------:R-:W-:Y:S01]  /*2300*/  @P0 IMAD.X R8, RZ, RZ, R8, P1 ;  /* 0x000000ffff080224 */ /* 0x000fe200008e0608 */
[----:B---3--:R2:W-:Y:S06]  /*2310*/  @P0 STG.E.64 desc[UR36][R18.64+0x18], R16 ;  /* 0x0000181012000986 */ /* 0x0085ec000c101b24 */
[----:B------:R-:W-:Y:S05]  /*2320*/  BRA.U !UP0, `(.L_x_28) ;  /* 0x00000001084c7547 */ /* 0x000fea000b800000 */
[----:B------:R-:W3:Y:S01]  /*2330*/  LDCU.64 UR4, c[0x0][0x380] ;  /* 0x00007000ff0477ac */ /* 0x000ee20008000a00 */
[C---:B--2---:R-:W-:Y:S01]  /*2340*/  IMAD.SHL.U32 R7, R4.reuse, 0x8, RZ ;  /* 0x0000000804077824 */ /* 0x044fe200078e00ff */
[----:B------:R-:W-:-:S04]  /*2350*/  SHF.L.U64.HI R9, R4, 0x3, R8 ;  /* 0x0000000304097819 */ /* 0x000fc80000010208 */
[----:B---3--:R-:W-:-:S04]  /*2360*/  IADD3 R4, P0, PT, R7, UR4, RZ ;  /* 0x0000000407047c10 */ /* 0x008fc8000ff1e0ff */
[----:B------:R-:W-:-:S05]  /*2370*/  IADD3.X R5, PT, PT, R9, UR5, RZ, P0, !PT ;  /* 0x0000000509057c10 */ /* 0x000fca00087fe4ff */
[----:B------:R-:W2:Y:S01]  /*2380*/  LDG.E.64 R2, desc[UR36][R4.64] ;  /* 0x0000002404027981 */ /* 0x000ea2000c1e1b00 */
[----:B------:R-:W-:Y:S01]  /*2390*/  IADD3 R6, P0, PT, R7, R14, RZ ;  /* 0x0000000e07067210 */ /* 0x000fe20007f1e0ff */
[----:B------:R-:W-:-:S04]  /*23a0*/  UISETP.NE.U32.AND UP0, UPT, UR58, 0x1, UPT ;  /* 0x000000013a00788c */ /* 0x000fc8000bf05070 */
[----:B------:R-:W-:Y:S01]  /*23b0*/  IMAD.X R7, R9, 0x1, R12, P0 ;  /* 0x0000000109077824 */ /* 0x000fe200000e060c */
[----:B------:R-:W-:-:S04]  /*23c0*/  UISETP.NE.AND.EX UP0, UPT, URZ, URZ, UPT, UP0 ;  /* 0x000000ffff00728c */ /* 0x000fc8000bf05300 */
[----:B--2---:R3:W-:Y:S05]  /*23d0*/  STG.E.64 desc[UR36][R6.64], R2 ;  /* 0x0000000206007986 */ /* 0x0047ea000c101b24 */
[----:B------:R-:W-:Y:S05]  /*23e0*/  BRA.U !UP0, `(.L_x_28) ;  /* 0x00000001081c7547 */ /* 0x000fea000b800000 */
[----:B---3--:R-:W2:Y:S01]  /*23f0*/  LDG.E.64 R2, desc[UR36][R4.64+0x8] ;  /* 0x0000082404027981 */ /* 0x008ea2000c1e1b00 */
[----:B------:R-:W-:-:S04]  /*2400*/  UISETP.NE.U32.AND UP0, UPT, UR58, 0x2, UPT ;  /* 0x000000023a00788c */ /* 0x000fc8000bf05070 */
[----:B------:R-:W-:Y:S01]  /*2410*/  UISETP.NE.AND.EX UP0, UPT, URZ, URZ, UPT, UP0 ;  /* 0x000000ffff00728c */ /* 0x000fe2000bf05300 */
[----:B--2---:R2:W-:Y:S08]  /*2420*/  STG.E.64 desc[UR36][R6.64+0x8], R2 ;  /* 0x0000080206007986 */ /* 0x0045f0000c101b24 */
[----:B------:R-:W-:Y:S05]  /*2430*/  BRA.U !UP0, `(.L_x_28) ;  /* 0x0000000108087547 */ /* 0x000fea000b800000 */
[----:B--2---:R-:W2:Y:S04]  /*2440*/  LDG.E.64 R2, desc[UR36][R4.64+0x10] ;  /* 0x0000102404027981 */ /* 0x004ea8000c1e1b00 */
[----:B--2---:R2:W-:Y:S02]  /*2450*/  STG.E.64 desc[UR36][R6.64+0x10], R2 ;  /* 0x0000100206007986 */ /* 0x0045e4000c101b24 */
.L_x_28:
[----:B------:R-:W5:Y:S01]  /*2460*/  LDCU.64 UR4, c[0x0][0x390] ;  /* 0x00007200ff0477ac */ /* 0x000f620008000a00 */
[----:B--2-4-:R-:W-:Y:S02]  /*2470*/  IMAD.MOV.U32 R17, RZ, RZ, 0x41c64e6d ;  /* 0x41c64e6dff117424 */ /* 0x014fe400078e00ff */
[----:B------:R-:W-:Y:S01]  /*2480*/  IMAD.U32 R11, RZ, RZ, UR50 ;  /* 0x00000032ff0b7e24 */ /* 0x000fe2000f8e00ff */
[----:B------:R-:W-:Y:S01]  /*2490*/  UISETP.GE.U32.AND UP0, UPT, UR54, 0x7, UPT ;  /* 0x000000073600788c */ /* 0x000fe2000bf06070 */
[----:B------:R-:W-:Y:S02]  /*24a0*/  IMAD R17, R22, R17, 0x3e39e1cc ;  /* 0x3e39e1cc16117424 */ /* 0x000fe400078e0211 */
[----:B------:R-:W-:Y:S01]  /*24b0*/  IMAD.U32 R10, RZ, RZ, UR51 ;  /* 0x00000033ff0a7e24 */ /* 0x000fe2000f8e00ff */
[----:B------:R-:W-:Y:S01]  /*24c0*/  UISETP.GE.U32.AND.EX UP0, UPT, UR44, URZ, UPT, UP0 ;  /* 0x000000ff2c00728c */ /* 0x000fe2000bf06100 */
[----:B------:R-:W-:Y:S01]  /*24d0*/  IMAD.MOV.U32 R0, RZ, RZ, RZ ;  /* 0x000000ffff007224 */ /* 0x000fe200078e00ff */
[----:B------:R-:W-:-:S02]  /*24e0*/  LOP3.LUT R17, R17, 0x7fffffff, RZ, 0xc0, !PT ;  /* 0x7fffffff11117812 */ /* 0x000fc400078ec0ff */
[----:B-----5:R-:W-:Y:S01]  /*24f0*/  MOV R8, UR4 ;  /* 0x0000000400087c02 */ /* 0x020fe20008000f00 */
[----:B------:R-:W-:-:S04]  /*2500*/  IMAD.U32 R9, RZ, RZ, UR5 ;  /* 0x00000005ff097e24 */ /* 0x000fc8000f8e00ff */
[----:B------:R-:W-:Y:S05]  /*2510*/  BRA.U !UP0, `(.L_x_30) ;  /* 0x0000001108e47547 */ /* 0x000fea000b800000 */
[----:B------:R-:W-:Y:S01]  /*2520*/  BSSY.RECONVERGENT B1, `(.L_x_30) ;  /* 0x0000138000017945 */ /* 0x000fe20003800200 */
[----:B------:R-:W-:-:S07]  /*2530*/  CS2R R18, SRZ ;  /* 0x0000000000127805 */ /* 0x000fce000001ff00 */
.L_x_55:
[----:B------:R-:W-:Y:S01]  /*2540*/  ISETP.NE.U32.AND P0, PT, R9, RZ, PT ;  /* 0x000000ff0900720c */ /* 0x000fe20003f05070 */
[----:B------:R-:W-:-:S12]  /*2550*/  BSSY.RECONVERGENT B2, `(.L_x_31) ;  /* 0x000001a000027945 */ /* 0x000fd80003800200 */
[----:B----4-:R-:W-:Y:S05]  /*2560*/  @P0 BRA `(.L_x_32) ;  /* 0x0000000000500947 */ /* 0x010fea0003800000 */
[----:B------:R-:W2:Y:S01]  /*2570*/  I2F.U32.RP R4, R8 ;  /* 0x0000000800047306 */ /* 0x000ea20000209000 */
[----:B------:R-:W-:-:S07]  /*2580*/  ISETP.NE.U32.AND P1, PT, R8, RZ, PT ;  /* 0x000000ff0800720c */ /* 0x000fce0003f25070 */
[----:B--2---:R-:W3:Y:S02]  /*2590*/  MUFU.RCP R4, R4 ;  /* 0x0000000400047308 */ /* 0x004ee40000001000 */
[----:B---3--:R-:W-:-:S06]  /*25a0*/  VIADD R2, R4, 0xffffffe ;  /* 0x0ffffffe04027836 */ /* 0x008fcc0000000000 */
[----:B------:R2:W3:Y:S02]  /*25b0*/  F2I.FTZ.U32.TRUNC.NTZ R3, R2 ;  /* 0x0000000200037305 */ /* 0x0004e4000021f000 */
[----:B--2---:R-:W-:Y:S01]  /*25c0*/  IMAD.MOV.U32 R2, RZ, RZ, RZ ;  /* 0x000000ffff027224 */ /* 0x004fe200078e00ff */
[----:B---3--:R-:W-:-:S05]  /*25d0*/  IADD3 R5, PT, PT, RZ, -R3, RZ ;  /* 0x80000003ff057210 */ /* 0x008fca0007ffe0ff */
[----:B------:R-:W-:-:S04]  /*25e0*/  IMAD R5, R5, R8, RZ ;  /* 0x0000000805057224 */ /* 0x000fc800078e02ff */
[----:B------:R-:W-:-:S04]  /*25f0*/  IMAD.HI.U32 R6, R3, R5, R2 ;  /* 0x0000000503067227 */ /* 0x000fc800078e0002 */
[----:B------:R-:W-:Y:S02]  /*2600*/  HFMA2 R5, -RZ, RZ, 0, 0 ;  /* 0x00000000ff057431 */ /* 0x000fe400000001ff */
[----:B------:R-:W-:-:S04]  /*2610*/  IMAD.HI.U32 R6, R6, R17, RZ ;  /* 0x0000001106067227 */ /* 0x000fc800078e00ff */
[----:B------:R-:W-:-:S04]  /*2620*/  IMAD.MOV R6, RZ, RZ, -R6 ;  /* 0x000000ffff067224 */ /* 0x000fc800078e0a06 */
[----:B------:R-:W-:-:S05]  /*2630*/  IMAD R3, R8, R6, R17 ;  /* 0x0000000608037224 */ /* 0x000fca00078e0211 */
[----:B------:R-:W-:-:S13]  /*2640*/  ISETP.GE.U32.AND P0, PT, R3, R8, PT ;  /* 0x000000080300720c */ /* 0x000fda0003f06070 */
[----:B------:R-:W-:-:S05]  /*2650*/  @P0 IMAD.IADD R3, R3, 0x1, -R8 ;  /* 0x0000000103030824 */ /* 0x000fca00078e0a08 */
[----:B------:R-:W-:-:S13]  /*2660*/  ISETP.GE.U32.AND P0, PT, R3, R8, PT ;  /* 0x000000080300720c */ /* 0x000fda0003f06070 */
[----:B------:R-:W-:Y:S01]  /*2670*/  @P0 IMAD.IADD R3, R3, 0x1, -R8 ;  /* 0x0000000103030824 */ /* 0x000fe200078e0a08 */
[----:B------:R-:W-:-:S05]  /*2680*/  @!P1 LOP3.LUT R3, RZ, R8, RZ, 0x33, !PT ;  /* 0x00000008ff039212 */ /* 0x000fca00078e33ff */
[----:B------:R-:W-:Y:S01]  /*2690*/  IMAD.MOV.U32 R4, RZ, RZ, R3 ;  /* 0x000000ffff047224 */ /* 0x000fe200078e0003 */
[----:B------:R-:W-:Y:S06]  /*26a0*/  BRA `(.L_x_33) ;  /* 0x0000000000107947 */ /* 0x000fec0003800000 */
.L_x_32:
[----:B------:R-:W-:-:S07]  /*26b0*/  MOV R16, 0x26d0 ;  /* 0x000026d000107802 */ /* 0x000fce0000000f00 */
[----:B01-3--:R-:W-:Y:S05]  /*26c0*/  CALL.REL.NOINC `($__internal_0_$__cuda_sm20_rem_u64) ;  /* 0x00000044007c7944 */ /* 0x00bfea0003c00000 */
[----:B------:R-:W-:Y:S02]  /*26d0*/  IMAD.MOV.U32 R4, RZ, RZ, R6 ;  /* 0x000000ffff047224 */ /* 0x000fe400078e0006 */
[----:B------:R-:W-:-:S07]  /*26e0*/  IMAD.MOV.U32 R5, RZ, RZ, R7 ;  /* 0x000000ffff057224 */ /* 0x000fce00078e0007 */
.L_x_33:
[----:B01----:R-:W-:Y:S05]  /*26f0*/  BSYNC.RECONVERGENT B2 ;  /* 0x0000000000027941 */ /* 0x003fea0003800200 */
.L_x_31:
[CC--:B------:R-:W-:Y:S02]  /*2700*/  LEA R6, P1, R4.reuse, R14.reuse, 0x3 ;  /* 0x0000000e04067211 */ /* 0x0c0fe400078218ff */
[C---:B------:R-:W-:Y:S02]  /*2710*/  LEA R2, P0, R11.reuse, R14, 0x3 ;  /* 0x0000000e0b027211 */ /* 0x040fe400078018ff */
[-C--:B------:R-:W-:Y:S02]  /*2720*/  LEA.HI.X R7, R4, R12.reuse, R5, 0x3, P1 ;  /* 0x0000000c04077211 */ /* 0x080fe400008f1c05 */
[----:B------:R-:W-:-:S03]  /*2730*/  LEA.HI.X R3, R11, R12, R10, 0x3, P0 ;  /* 0x0000000c0b037211 */ /* 0x000fc600000f1c0a */
[----:B------:R-:W2:Y:S04]  /*2740*/  LDG.E.64 R8, desc[UR36][R6.64] ;  /* 0x0000002406087981 */ /* 0x000ea8000c1e1b00 */
[----:B------:R-:W3:Y:S01]  /*2750*/  LDG.E.64 R4, desc[UR36][R2.64] ;  /* 0x0000002402047981 */ /* 0x000ee2000c1e1b00 */
[----:B------:R-:W-:Y:S01]  /*2760*/  ISETP.NE.U32.AND P0, PT, R10, RZ, PT ;  /* 0x000000ff0a00720c */ /* 0x000fe20003f05070 */
[----:B------:R-:W-:Y:S01]  /*2770*/  BSSY.RECONVERGENT B2, `(.L_x_34) ;  /* 0x0000020000027945 */ /* 0x000fe20003800200 */
[----:B------:R-:W-:-:S04]  /*2780*/  IADD3 R20, P1, PT, R11, -0x1, RZ ;  /* 0xffffffff0b147810 */ /* 0x000fc80007f3e0ff */
[----:B------:R-:W-:Y:S01]  /*2790*/  IADD3.X R21, PT, PT, R10, -0x1, RZ, P1, !PT ;  /* 0xffffffff0a157810 */ /* 0x000fe20000ffe4ff */
[----:B--2---:R0:W-:Y:S04]  /*27a0*/  STG.E.64 desc[UR36][R2.64], R8 ;  /* 0x0000000802007986 */ /* 0x0041e8000c101b24 */
[----:B---3--:R0:W-:Y:S02]  /*27b0*/  STG.E.64 desc[UR36][R6.64], R4 ;  /* 0x0000000406007986 */ /* 0x0081e4000c101b24 */
[----:B------:R-:W-:Y:S05]  /*27c0*/  @P0 BRA `(.L_x_35) ;  /* 0x0000000000500947 */ /* 0x000fea0003800000 */
[----:B0-----:R-:W0:Y:S01]  /*27d0*/  I2F.U32.RP R6, R11 ;  /* 0x0000000b00067306 */ /* 0x001e220000209000 */
[----:B------:R-:W-:-:S07]  /*27e0*/  ISETP.NE.U32.AND P1, PT, R11, RZ, PT ;  /* 0x000000ff0b00720c */ /* 0x000fce0003f25070 */
[----:B0-----:R-:W0:Y:S02]  /*27f0*/  MUFU.RCP R6, R6 ;  /* 0x0000000600067308 */ /* 0x001e240000001000 */
[----:B0-----:R-:W-:-:S06]  /*2800*/  VIADD R4, R6, 0xffffffe ;  /* 0x0ffffffe06047836 */ /* 0x001fcc0000000000 */
[----:B------:R0:W1:Y:S02]  /*2810*/  F2I.FTZ.U32.TRUNC.NTZ R5, R4 ;  /* 0x0000000400057305 */ /* 0x000064000021f000 */
[----:B0-----:R-:W-:Y:S02]  /*2820*/  IMAD.MOV.U32 R4, RZ, RZ, RZ ;  /* 0x000000ffff047224 */ /* 0x001fe400078e00ff */
[----:B-1----:R-:W-:-:S04]  /*2830*/  IMAD.MOV R8, RZ, RZ, -R5 ;  /* 0x000000ffff087224 */ /* 0x002fc800078e0a05 */
[----:B------:R-:W-:-:S04]  /*2840*/  IMAD R7, R8, R11, RZ ;  /* 0x0000000b08077224 */ /* 0x000fc800078e02ff */
[----:B------:R-:W-:-:S04]  /*2850*/  IMAD.HI.U32 R8, R5, R7, R4 ;  /* 0x0000000705087227 */ /* 0x000fc800078e0004 */
[----:B------:R-:W-:Y:S02]  /*2860*/  IMAD.MOV.U32 R5, RZ, RZ, RZ ;  /* 0x000000ffff057224 */ /* 0x000fe400078e00ff */
[----:B------:R-:W-:-:S05]  /*2870*/  IMAD.HI.U32 R8, R8, R17, RZ ;  /* 0x0000001108087227 */ /* 0x000fca00078e00ff */
[----:B------:R-:W-:-:S05]  /*2880*/  IADD3 R8, PT, PT, -R8, RZ, RZ ;  /* 0x000000ff08087210 */ /* 0x000fca0007ffe1ff */
        /* <DEDUP_REMOVED lines=8> */
.L_x_35:
[----:B0-----:R-:W-:Y:S01]  /*2910*/  IMAD.MOV.U32 R8, RZ, RZ, R11 ;  /* 0x000000ffff087224 */ /* 0x001fe200078e000b */
[----:B------:R-:W-:Y:S02]  /*2920*/  MOV R9, R10 ;  /* 0x0000000a00097202 */ /* 0x000fe40000000f00 */
[----:B------:R-:W-:-:S07]  /*2930*/  MOV R16, 0x2950 ;  /* 0x0000295000107802 */ /* 0x000fce0000000f00 */
[----:B------:R-:W-:Y:S05]  /*2940*/  CALL.REL.NOINC `($__internal_0_$__cuda_sm20_rem_u64) ;  /* 0x0000004000dc7944 */ /* 0x000fea0003c00000 */
[----:B------:R-:W-:Y:S02]  /*2950*/  IMAD.MOV.U32 R4, RZ, RZ, R6 ;  /* 0x000000ffff047224 */ /* 0x000fe400078e0006 */
[----:B------:R-:W-:-:S07]  /*2960*/  IMAD.MOV.U32 R5, RZ, RZ, R7 ;  /* 0x000000ffff057224 */ /* 0x000fce00078e0007 */
.L_x_36:
[----:B------:R-:W-:Y:S05]  /*2970*/  BSYNC.RECONVERGENT B2 ;  /* 0x0000000000027941 */ /* 0x000fea0003800200 */
.L_x_34:
[----:B------:R-:W-:-:S04]  /*2980*/  LEA R6, P0, R4, R14, 0x3 ;  /* 0x0000000e04067211 */ /* 0x000fc800078018ff */
[----:B------:R-:W-:Y:S02]  /*2990*/  LEA.HI.X R7, R4, R12, R5, 0x3, P0 ;  /* 0x0000000c04077211 */ /* 0x000fe400000f1c05 */
[----:B------:R-:W2:Y:S04]  /*29a0*/  LDG.E.64 R4, desc[UR36][R2.64+-0x8] ;  /* 0xfffff82402047981 */ /* 0x000ea8000c1e1b00 */
[----:B------:R-:W3:Y:S01]  /*29b0*/  LDG.E.64 R8, desc[UR36][R6.64] ;  /* 0x0000002406087981 */ /* 0x000ee2000c1e1b00 */
[----:B------:R-:W-:Y:S01]  /*29c0*/  ISETP.NE.U32.AND P0, PT, R21, RZ, PT ;  /* 0x000000ff1500720c */ /* 0x000fe20003f05070 */
[----:B------:R-:W-:Y:S01]  /*29d0*/  BSSY.RECONVERGENT B2, `(.L_x_37) ;  /* 0x0000020000027945 */ /* 0x000fe20003800200 */
[----:B------:R-:W-:-:S04]  /*29e0*/  IADD3 R24, P1, PT, R11, -0x2, RZ ;  /* 0xfffffffe0b187810 */ /* 0x000fc80007f3e0ff */
[----:B------:R-:W-:Y:S01]  /*29f0*/  IADD3.X R23, PT, PT, R10, -0x1, RZ, P1, !PT ;  /* 0xffffffff0a177810 */ /* 0x000fe20000ffe4ff */
[----:B---3--:R0:W-:Y:S04]  /*2a00*/  STG.E.64 desc[UR36][R2.64+-0x8], R8 ;  /* 0xfffff80802007986 */ /* 0x0081e8000c101b24 */
[----:B--2---:R0:W-:Y:S02]  /*2a10*/  STG.E.64 desc[UR36][R6.64], R4 ;  /* 0x0000000406007986 */ /* 0x0041e4000c101b24 */
        /* <DEDUP_REMOVED lines=21> */
.L_x_38:
[----:B0-----:R-:W-:Y:S01]  /*2b70*/  IMAD.MOV.U32 R8, RZ, RZ, R20 ;  /* 0x000000ffff087224 */ /* 0x001fe200078e0014 */
[----:B------:R-:W-:Y:S02]  /*2b80*/  MOV R9, R21 ;  /* 0x0000001500097202 */ /* 0x000fe40000000f00 */
[----:B------:R-:W-:-:S07]  /*2b90*/  MOV R16, 0x2bb0 ;  /* 0x00002bb000107802 */ /* 0x000fce0000000f00 */
[----:B------:R-:W-:Y:S05]  /*2ba0*/  CALL.REL.NOINC `($__internal_0_$__cuda_sm20_rem_u64) ;  /* 0x0000004000447944 */ /* 0x000fea0003c00000 */
[----:B------:R-:W-:Y:S02]  /*2bb0*/  IMAD.MOV.U32 R4, RZ, RZ, R6 ;  /* 0x000000ffff047224 */ /* 0x000fe400078e0006 */
[----:B------:R-:W-:-:S07]  /*2bc0*/  IMAD.MOV.U32 R5, RZ, RZ, R7 ;  /* 0x000000ffff057224 */ /* 0x000fce00078e0007 */
.L_x_39:
[----:B------:R-:W-:Y:S05]  /*2bd0*/  BSYNC.RECONVERGENT B2 ;  /* 0x0000000000027941 */ /* 0x000fea0003800200 */
.L_x_37:
        /* <DEDUP_REMOVED lines=31> */
.L_x_41:
[----:B0-----:R-:W-:Y:S01]  /*2dd0*/  IMAD.MOV.U32 R8, RZ, RZ, R24 ;  /* 0x000000ffff087224 */ /* 0x001fe200078e0018 */
[----:B------:R-:W-:Y:S02]  /*2de0*/  MOV R9, R23 ;  /* 0x0000001700097202 */ /* 0x000fe40000000f00 */
[----:B------:R-:W-:-:S07]  /*2df0*/  MOV R16, 0x2e10 ;  /* 0x00002e1000107802 */ /* 0x000fce0000000f00 */
[----:B------:R-:W-:Y:S05]  /*2e00*/  CALL.REL.NOINC `($__internal_0_$__cuda_sm20_rem_u64) ;  /* 0x0000003c00ac7944 */ /* 0x000fea0003c00000 */
[----:B------:R-:W-:Y:S02]  /*2e10*/  IMAD.MOV.U32 R4, RZ, RZ, R6 ;  /* 0x000000ffff047224 */ /* 0x000fe400078e0006 */
[----:B------:R-:W-:-:S07]  /*2e20*/  IMAD.MOV.U32 R5, RZ, RZ, R7 ;  /* 0x000000ffff057224 */ /* 0x000fce00078e0007 */
.L_x_42:
[----:B------:R-:W-:Y:S05]  /*2e30*/  BSYNC.RECONVERGENT B2 ;  /* 0x0000000000027941 */ /* 0x000fea0003800200 */
.L_x_40:
        /* <DEDUP_REMOVED lines=31> */
.L_x_44:
[----:B0-----:R-:W-:Y:S01]  /*3030*/  IMAD.MOV.U32 R8, RZ, RZ, R20 ;  /* 0x000000ffff087224 */ /* 0x001fe200078e0014 */
[----:B------:R-:W-:Y:S02]  /*3040*/  MOV R9, R21 ;  /* 0x0000001500097202 */ /* 0x000fe40000000f00 */
[----:B------:R-:W-:-:S07]  /*3050*/  MOV R16, 0x3070 ;  /* 0x0000307000107802 */ /* 0x000fce0000000f00 */
[----:B------:R-:W-:Y:S05]  /*3060*/  CALL.REL.NOINC `($__internal_0_$__cuda_sm20_rem_u64) ;  /* 0x0000003c00147944 */ /* 0x000fea0003c00000 */
[----:B------:R-:W-:Y:S02]  /*3070*/  IMAD.MOV.U32 R4, RZ, RZ, R6 ;  /* 0x000000ffff047224 */ /* 0x000fe400078e0006 */
[----:B------:R-:W-:-:S07]  /*3080*/  IMAD.MOV.U32 R5, RZ, RZ, R7 ;  /* 0x000000ffff057224 */ /* 0x000fce00078e0007 */
.L_x_45:
[----:B------:R-:W-:Y:S05]  /*3090*/  BSYNC.RECONVERGENT B2 ;  /* 0x0000000000027941 */ /* 0x000fea0003800200 */
.L_x_43:
        /* <DEDUP_REMOVED lines=31> */
.L_x_47:
[----:B0-----:R-:W-:Y:S01]  /*3290*/  IMAD.MOV.U32 R8, RZ, RZ, R24 ;  /* 0x000000ffff087224 */ /* 0x001fe200078e0018 */
[----:B------:R-:W-:Y:S02]  /*32a0*/  MOV R9, R23 ;  /* 0x0000001700097202 */ /* 0x000fe40000000f00 */
[----:B------:R-:W-:-:S07]  /*32b0*/  MOV R16, 0x32d0 ;  /* 0x000032d000107802 */ /* 0x000fce0000000f00 */
[----:B------:R-:W-:Y:S05]  /*32c0*/  CALL.REL.NOINC `($__internal_0_$__cuda_sm20_rem_u64) ;  /* 0x00000038007c7944 */ /* 0x000fea0003c00000 */
[----:B------:R-:W-:Y:S02]  /*32d0*/  IMAD.MOV.U32 R4, RZ, RZ, R6 ;  /* 0x000000ffff047224 */ /* 0x000fe400078e0006 */
[----:B------:R-:W-:-:S07]  /*32e0*/  IMAD.MOV.U32 R5, RZ, RZ, R7 ;  /* 0x000000ffff057224 */ /* 0x000fce00078e0007 */
.L_x_48:
[----:B------:R-:W-:Y:S05]  /*32f0*/  BSYNC.RECONVERGENT B2 ;  /* 0x0000000000027941 */ /* 0x000fea0003800200 */
.L_x_46:
        /* <DEDUP_REMOVED lines=31> */
.L_x_50:
[----:B0-----:R-:W-:Y:S01]  /*34f0*/  IMAD.MOV.U32 R8, RZ, RZ, R26 ;  /* 0x000000ffff087224 */ /* 0x001fe200078e001a */
[----:B------:R-:W-:Y:S02]  /*3500*/  MOV R9, R20 ;  /* 0x0000001400097202 */ /* 0x000fe40000000f00 */
[----:B------:R-:W-:-:S07]  /*3510*/  MOV R16, 0x3530 ;  /* 0x0000353000107802 */ /* 0x000fce0000000f00 */
[----:B------:R-:W-:Y:S05]  /*3520*/  CALL.REL.NOINC `($__internal_0_$__cuda_sm20_rem_u64) ;  /* 0x0000003400e47944 */ /* 0x000fea0003c00000 */
[----:B------:R-:W-:Y:S02]  /*3530*/  IMAD.MOV.U32 R4, RZ, RZ, R6 ;  /* 0x000000ffff047224 */ /* 0x000fe400078e0006 */
[----:B------:R-:W-:-:S07]  /*3540*/  IMAD.MOV.U32 R5, RZ, RZ, R7 ;  /* 0x000000ffff057224 */ /* 0x000fce00078e0007 */
.L_x_51:
[----:B------:R-:W-:Y:S05]  /*3550*/  BSYNC.RECONVERGENT B2 ;  /* 0x0000000000027941 */ /* 0x000fea0003800200 */
.L_x_49:
[----:B------:R-:W-:-:S04]  /*3560*/  LEA R6, P0, R4, R14, 0x3 ;  /* 0x0000000e04067211 */ /* 0x000fc800078018ff */
[----:B------:R-:W-:Y:S02]  /*3570*/  LEA.HI.X R7, R4, R12, R5, 0x3, P0 ;  /* 0x0000000c04077211 */ /* 0x000fe400000f1c05 */
[----:B------:R-:W2:Y:S04]  /*3580*/  LDG.E.64 R4, desc[UR36][R2.64+-0x30] ;  /* 0xffffd02402047981 */ /* 0x000ea8000c1e1b00 */
[----:B------:R-:W3:Y:S01]  /*3590*/  LDG.E.64 R8, desc[UR36][R6.64] ;  /* 0x0000002406087981 */ /* 0x000ee2000c1e1b00 */
[----:B------:R-:W-:Y:S01]  /*35a0*/  ISETP.NE.U32.AND P0, PT, R21, RZ, PT ;  /* 0x000000ff1500720c */ /* 0x000fe20003f05070 */
[----:B------:R-:W-:Y:S02]  /*35b0*/  BSSY.RECONVERGENT B2, `(.L_x_52) ;  /* 0x000001e000027945 */ /* 0x000fe40003800200 */
[----:B---3--:R0:W-:Y:S04]  /*35c0*/  STG.E.64 desc[UR36][R2.64+-0x30], R8 ;  /* 0xffffd00802007986 */ /* 0x0081e8000c101b24 */
[----:B--2---:R0:W-:Y:S06]  /*35d0*/  STG.E.64 desc[UR36][R6.64], R4 ;  /* 0x0000000406007986 */ /* 0x0041ec000c101b24 */
        /* <DEDUP_REMOVED lines=21> */
.L_x_53:
[----:B0-----:R-:W-:Y:S01]  /*3730*/  IMAD.MOV.U32 R8, RZ, RZ, R24 ;  /* 0x000000ffff087224 */ /* 0x001fe200078e0018 */
[----:B------:R-:W-:Y:S02]  /*3740*/  MOV R9, R21 ;  /* 0x0000001500097202 */ /* 0x000fe40000000f00 */
[----:B------:R-:W-:-:S07]  /*3750*/  MOV R16, 0x3770 ;  /* 0x0000377000107802 */ /* 0x000fce0000000f00 */
[----:B------:R-:W-:Y:S05]  /*3760*/  CALL.REL.NOINC `($__internal_0_$__cuda_sm20_rem_u64) ;  /* 0x0000003400547944 */ /* 0x000fea0003c00000 */
[----:B------:R-:W-:Y:S02]  /*3770*/  IMAD.MOV.U32 R4, RZ, RZ, R6 ;  /* 0x000000ffff047224 */ /* 0x000fe400078e0006 */
[----:B------:R-:W-:-:S07]  /*3780*/  IMAD.MOV.U32 R5, RZ, RZ, R7 ;  /* 0x000000ffff057224 */ /* 0x000fce00078e0007 */
.L_x_54:
[----:B------:R-:W-:Y:S05]  /*3790*/  BSYNC.RECONVERGENT B2 ;  /* 0x0000000000027941 */ /* 0x000fea0003800200 */
.L_x_52:
[----:B------:R-:W-:-:S04]  /*37a0*/  LEA R6, P0, R4, R14, 0x3 ;  /* 0x0000000e04067211 */ /* 0x000fc800078018ff */
[----:B------:R-:W-:Y:S02]  /*37b0*/  LEA.HI.X R7, R4, R12, R5, 0x3, P0 ;  /* 0x0000000c04077211 */ /* 0x000fe400000f1c05 */
[----:B------:R-:W2:Y:S04]  /*37c0*/  LDG.E.64 R4, desc[UR36][R2.64+-0x38] ;  /* 0xffffc82402047981 */ /* 0x000ea8000c1e1b00 */
[----:B------:R-:W3:Y:S01]  /*37d0*/  LDG.E.64 R20, desc[UR36][R6.64] ;  /* 0x0000002406147981 */ /* 0x000ee2000c1e1b00 */
[----:B------:R-:W-:Y:S01]  /*37e0*/  ULOP3.LUT UR4, UR50, 0xfffffff8, URZ, 0xc0, !UPT ;  /* 0xfffffff832047892 */ /* 0x000fe2000f8ec0ff */
[----:B------:R-:W-:-:S05]  /*37f0*/  IADD3 R19, P0, PT, R19, 0x8, RZ ;  /* 0x0000000813137810 */ /* 0x000fca0007f1e0ff */
[----:B------:R-:W-:Y:S01]  /*3800*/  IMAD.X R18, RZ, RZ, R18, P0 ;  /* 0x000000ffff127224 */ /* 0x000fe200000e0612 */
[----:B------:R-:W-:-:S04]  /*3810*/  ISETP.NE.U32.AND P0, PT, R19, UR4, PT ;  /* 0x0000000413007c0c */ /* 0x000fc8000bf05070 */
[----:B------:R-:W-:Y:S02]  /*3820*/  ISETP.NE.AND.EX P0, PT, R18, UR51, PT, P0 ;  /* 0x0000003312007c0c */ /* 0x000fe4000bf05300 */
[C---:B------:R-:W-:Y:S02]  /*3830*/  IADD3 R8, P1, PT, R11.reuse, -0x7, RZ ;  /* 0xfffffff90b087810 */ /* 0x040fe40007f3e0ff */
[----:B------:R-:W-:Y:S02]  /*3840*/  IADD3 R11, P2, PT, R11, -0x8, RZ ;  /* 0xfffffff80b0b7810 */ /* 0x000fe40007f5e0ff */
[C---:B------:R-:W-:Y:S02]  /*3850*/  IADD3.X R9, PT, PT, R10.reuse, -0x1, RZ, P1, !PT ;  /* 0xffffffff0a097810 */ /* 0x040fe40000ffe4ff */
[----:B------:R-:W-:Y:S01]  /*3860*/  IADD3.X R10, PT, PT, R10, -0x1, RZ, P2, !PT ;  /* 0xffffffff0a0a7810 */ /* 0x000fe200017fe4ff */
[----:B---3--:R4:W-:Y:S04]  /*3870*/  STG.E.64 desc[UR36][R2.64+-0x38], R20 ;  /* 0xffffc81402007986 */ /* 0x0089e8000c101b24 */
[----:B--2---:R4:W-:Y:S01]  /*3880*/  STG.E.64 desc[UR36][R6.64], R4 ;  /* 0x0000000406007986 */ /* 0x0049e2000c101b24 */
[----:B------:R-:W-:Y:S05]  /*3890*/  @P0 BRA `(.L_x_55) ;  /* 0xffffffec00280947 */ /* 0x000fea000383ffff */
[----:B------:R-:W-:Y:S05]  /*38a0*/  BSYNC.RECONVERGENT B1 ;  /* 0x0000000000017941 */ /* 0x000fea0003800200 */
.L_x_30:
[----:B------:R-:W-:-:S09]  /*38b0*/  ULOP3.LUT UP0, URZ, UR50, 0x7, URZ, 0xc0, !UPT ;  /* 0x0000000732ff7892 */ /* 0x000fd2000f80c0ff */
[----:B------:R-:W-:Y:S05]  /*38c0*/  BRA.U !UP0, `(.L_x_22) ;  /* 0x0000001108587547 */ /* 0x000fea000b800000 */
[----:B------:R-:W-:-:S04]  /*38d0*/  UISETP.GE.U32.AND UP0, UPT, UR45, 0x3, UPT ;  /* 0x000000032d00788c */ /* 0x000fc8000bf06070 */
[----:B------:R-:W-:-:S09]  /*38e0*/  UISETP.GE.U32.AND.EX UP0, UPT, UR63, URZ, UPT, UP0 ;  /* 0x000000ff3f00728c */ /* 0x000fd2000bf06100 */
[----:B------:R-:W-:Y:S05]  /*38f0*/  BRA.U !UP0, `(.L_x_56) ;  /* 0x0000000908687547 */ /* 0x000fea000b800000 */
[----:B------:R-:W-:Y:S01]  /*3900*/  ISETP.NE.U32.AND P0, PT, R9, RZ, PT ;  /* 0x000000ff0900720c */ /* 0x000fe20003f05070 */
[----:B------:R-:W-:-:S12]  /*3910*/  BSSY.RECONVERGENT B1, `(.L_x_57) ;  /* 0x000001a000017945 */ /* 0x000fd80003800200 */
[----:B------:R-:W-:Y:S05]  /*3920*/  @P0 BRA `(.L_x_58) ;  /* 0x0000000000500947 */ /* 0x000fea0003800000 */
[----:B----4-:R-:W2:Y:S01]  /*3930*/  I2F.U32.RP R4, R8 ;  /* 0x0000000800047306 */ /* 0x010ea20000209000 */
[----:B------:R-:W-:-:S07]  /*3940*/  ISETP.NE.U32.AND P1, PT, R8, RZ, PT ;  /* 0x000000ff0800720c */ /* 0x000fce0003f25070 */
[----:B--2---:R-:W3:Y:S02]  /*3950*/  MUFU.RCP R4, R4 ;  /* 0x0000000400047308 */ /* 0x004ee40000001000 */
[----:B---3--:R-:W-:-:S06]  /*3960*/  VIADD R2, R4, 0xffffffe ;  /* 0x0ffffffe04027836 */ /* 0x008fcc0000000000 */
[----:B------:R2:W3:Y:S02]  /*3970*/  F2I.FTZ.U32.TRUNC.NTZ R3, R2 ;  /* 0x0000000200037305 */ /* 0x0004e4000021f000 */
[----:B--2---:R-:W-:Y:S02]  /*3980*/  HFMA2 R2, -RZ, RZ, 0, 0 ;  /* 0x00000000ff027431 */ /* 0x004fe400000001ff */
[----:B---3--:R-:W-:-:S04]  /*3990*/  IMAD.MOV R5, RZ, RZ, -R3 ;  /* 0x000000ffff057224 */ /* 0x008fc800078e0a03 */
[----:B------:R-:W-:-:S04]  /*39a0*/  IMAD R5, R5, R8, RZ ;  /* 0x0000000805057224 */ /* 0x000fc800078e02ff */
[----:B------:R-:W-:-:S04]  /*39b0*/  IMAD.HI.U32 R6, R3, R5, R2 ;  /* 0x0000000503067227 */ /* 0x000fc800078e0002 */
[----:B------:R-:W-:Y:S02]  /*39c0*/  IMAD.MOV.U32 R5, RZ, RZ, RZ ;  /* 0x000000ffff057224 */ /* 0x000fe400078e00ff */
        /* <DEDUP_REMOVED lines=10> */
.L_x_58:
[----:B------:R-:W-:-:S07]  /*3a70*/  MOV R16, 0x3a90 ;  /* 0x00003a9000107802 */ /* 0x000fce0000000f00 */
[----:B01-34-:R-:W-:Y:S05]  /*3a80*/  CALL.REL.NOINC `($__internal_0_$__cuda_sm20_rem_u64) ;  /* 0x00000030008c7944 */ /* 0x01bfea0003c00000 */
[----:B------:R-:W-:Y:S01]  /*3a90*/  MOV R4, R6 ;  /* 0x0000000600047202 */ /* 0x000fe20000000f00 */
[----:B------:R-:W-:-:S07]  /*3aa0*/  IMAD.MOV.U32 R5, RZ, RZ, R7 ;  /* 0x000000ffff057224 */ /* 0x000fce00078e0007 */
.L_x_59:
[----:B01----:R-:W-:Y:S05]  /*3ab0*/  BSYNC.RECONVERGENT B1 ;  /* 0x0000000000017941 */ /* 0x003fea0003800200 */
.L_x_57:
        /* <DEDUP_REMOVED lines=23> */
[----:B------:R-:W-:-:S04]  /*3c30*/  IMAD.HI.U32 R8, R8, R17, RZ ;  /* 0x0000001108087227 */ /* 0x000fc800078e00ff */
[----:B------:R-:W-:-:S04]  /*3c40*/  IMAD.MOV R8, RZ, RZ, -R8 ;  /* 0x000000ffff087224 */ /* 0x000fc800078e0a08 */
[----:B------:R-:W-:-:S05]  /*3c50*/  IMAD R8, R11, R8, R17 ;  /* 0x000000080b087224 */ /* 0x000fca00078e0211 */
[----:B------:R-:W-:-:S13]  /*3c60*/  ISETP.GE.U32.AND P0, PT, R8, R11, PT ;  /* 0x0000000b0800720c */ /* 0x000fda0003f06070 */
[----:B------:R-:W-:-:S04]  /*3c70*/  @P0 IADD3 R8, PT, PT, R8, -R11, RZ ;  /* 0x8000000b08080210 */ /* 0x000fc80007ffe0ff */
[----:B------:R-:W-:-:S13]  /*3c80*/  ISETP.GE.U32.AND P0, PT, R8, R11, PT ;  /* 0x0000000b0800720c */ /* 0x000fda0003f06070 */
[----:B------:R-:W-:Y:S01]  /*3c90*/  @P0 IMAD.IADD R8, R8, 0x1, -R11 ;  /* 0x0000000108080824 */ /* 0x000fe200078e0a0b */
[----:B------:R-:W-:-:S05]  /*3ca0*/  @!P1 LOP3.LUT R8, RZ, R11, RZ, 0x33, !PT ;  /* 0x0000000bff089212 */ /* 0x000fca00078e33ff */
[----:B------:R-:W-:Y:S01]  /*3cb0*/  IMAD.MOV.U32 R4, RZ, RZ, R8 ;  /* 0x000000ffff047224 */ /* 0x000fe200078e0008 */
[----:B------:R-:W-:Y:S06]  /*3cc0*/  BRA `(.L_x_62) ;  /* 0x0000000000187947 */ /* 0x000fec0003800000 */
.L_x_61:
[----:B0-----:R-:W-:Y:S01]  /*3cd0*/  IMAD.MOV.U32 R8, RZ, RZ, R11 ;  /* 0x000000ffff087224 */ /* 0x001fe200078e000b */
[----:B------:R-:W-:Y:S01]  /*3ce0*/  MOV R16, 0x3d10 ;  /* 0x00003d1000107802 */ /* 0x000fe20000000f00 */
[----:B------:R-:W-:-:S07]  /*3cf0*/  IMAD.MOV.U32 R9, RZ, RZ, R10 ;  /* 0x000000ffff097224 */ /* 0x000fce00078e000a */
[----:B------:R-:W-:Y:S05]  /*3d00*/  CALL.REL.NOINC `($__internal_0_$__cuda_sm20_rem_u64) ;  /* 0x0000002c00ec7944 */ /* 0x000fea0003c00000 */
[----:B------:R-:W-:Y:S01]  /*3d10*/  MOV R4, R6 ;  /* 0x0000000600047202 */ /* 0x000fe20000000f00 */
[----:B------:R-:W-:-:S07]  /*3d20*/  IMAD.MOV.U32 R5, RZ, RZ, R7 ;  /* 0x000000ffff057224 */ /* 0x000fce00078e0007 */
.L_x_62:
[----:B------:R-:W-:Y:S05]  /*3d30*/  BSYNC.RECONVERGENT B1 ;  /* 0x0000000000017941 */ /* 0x000fea0003800200 */
.L_x_60:
        /* <DEDUP_REMOVED lines=31> */
.L_x_64:
[----:B0-----:R-:W-:Y:S01]  /*3f30*/  IMAD.MOV.U32 R8, RZ, RZ, R18 ;  /* 0x000000ffff087224 */ /* 0x001fe200078e0012 */
[----:B------:R-:W-:Y:S01]  /*3f40*/  MOV R16, 0x3f70 ;  /* 0x00003f7000107802 */ /* 0x000fe20000000f00 */
[----:B------:R-:W-:-:S07]  /*3f50*/  IMAD.MOV.U32 R9, RZ, RZ, R19 ;  /* 0x000000ffff097224 */ /* 0x000fce00078e0013 */
[----:B------:R-:W-:Y:S05]  /*3f60*/  CALL.REL.NOINC `($__internal_0_$__cuda_sm20_rem_u64) ;  /* 0x0000002c00547944 */ /* 0x000fea0003c00000 */
[----:B------:R-:W-:Y:S01]  /*3f70*/  MOV R4, R6 ;  /* 0x0000000600047202 */ /* 0x000fe20000000f00 */
[----:B------:R-:W-:-:S07]  /*3f80*/  IMAD.MOV.U32 R5, RZ, RZ, R7 ;  /* 0x000000ffff057224 */ /* 0x000fce00078e0007 */
.L_x_65:
[----:B------:R-:W-:Y:S05]  /*3f90*/  BSYNC.RECONVERGENT B1 ;  /* 0x0000000000017941 */ /* 0x000fea0003800200 */
.L_x_63:
        /* <DEDUP_REMOVED lines=29> */
.L_x_67:
[----:B0-----:R-:W-:Y:S01]  /*4170*/  IMAD.MOV.U32 R8, RZ, RZ, R20 ;  /* 0x000000ffff087224 */ /* 0x001fe200078e0014 */
[----:B------:R-:W-:Y:S01]  /*4180*/  MOV R16, 0x41b0 ;  /* 0x000041b000107802 */ /* 0x000fe20000000f00 */
[----:B------:R-:W-:-:S07]  /*4190*/  IMAD.MOV.U32 R9, RZ, RZ, R21 ;  /* 0x000000ffff097224 */ /* 0x000fce00078e0015 */
[----:B------:R-:W-:Y:S05]  /*41a0*/  CALL.REL.NOINC `($__internal_0_$__cuda_sm20_rem_u64) ;  /* 0x0000002800c47944 */ /* 0x000fea0003c00000 */
[----:B------:R-:W-:Y:S01]  /*41b0*/  MOV R4, R6 ;  /* 0x0000000600047202 */ /* 0x000fe20000000f00 */
[----:B------:R-:W-:-:S07]  /*41c0*/  IMAD.MOV.U32 R5, RZ, RZ, R7 ;  /* 0x000000ffff057224 */ /* 0x000fce00078e0007 */
.L_x_68:
[----:B------:R-:W-:Y:S05]  /*41d0*/  BSYNC.RECONVERGENT B1 ;  /* 0x0000000000017941 */ /* 0x000fea0003800200 */
.L_x_66:
[----:B------:R-:W-:-:S04]  /*41e0*/  LEA R6, P0, R4, R14, 0x3 ;  /* 0x0000000e04067211 */ /* 0x000fc800078018ff */
[----:B------:R-:W-:Y:S02]  /*41f0*/  LEA.HI.X R7, R4, R12, R5, 0x3, P0 ;  /* 0x0000000c04077211 */ /* 0x000fe400000f1c05 */
[----:B------:R-:W2:Y:S04]  /*4200*/  LDG.E.64 R4, desc[UR36][R2.64+-0x18] ;  /* 0xffffe82402047981 */ /* 0x000ea8000c1e1b00 */
[----:B------:R-:W3:Y:S01]  /*4210*/  LDG.E.64 R18, desc[UR36][R6.64] ;  /* 0x0000002406127981 */ /* 0x000ee2000c1e1b00 */
[C---:B------:R-:W-:Y:S02]  /*4220*/  IADD3 R9, P0, PT, R11.reuse, -0x4, RZ ;  /* 0xfffffffc0b097810 */ /* 0x040fe40007f1e0ff */
[----:B------:R-:W-:Y:S02]  /*4230*/  IADD3 R8, P1, PT, R11, -0x3, RZ ;  /* 0xfffffffd0b087810 */ /* 0x000fe40007f3e0ff */
[C---:B------:R-:W-:Y:S01]  /*4240*/  IADD3.X R16, PT, PT, R10.reuse, -0x1, RZ, P0, !PT ;  /* 0xffffffff0a107810 */ /* 0x040fe200007fe4ff */
[----:B------:R-:W-:Y:S01]  /*4250*/  IMAD.MOV.U32 R11, RZ, RZ, R9 ;  /* 0x000000ffff0b7224 */ /* 0x000fe200078e0009 */
[----:B------:R-:W-:-:S03]  /*4260*/  IADD3.X R9, PT, PT, R10, -0x1, RZ, P1, !PT ;  /* 0xffffffff0a097810 */ /* 0x000fc60000ffe4ff */
[----:B------:R-:W-:Y:S01]  /*4270*/  IMAD.MOV.U32 R10, RZ, RZ, R16 ;  /* 0x000000ffff0a7224 */ /* 0x000fe200078e0010 */
[----:B---3--:R0:W-:Y:S04]  /*4280*/  STG.E.64 desc[UR36][R2.64+-0x18], R18 ;  /* 0xffffe81202007986 */ /* 0x0081e8000c101b24 */
[----:B--2---:R0:W-:Y:S02]  /*4290*/  STG.E.64 desc[UR36][R6.64], R4 ;  /* 0x0000000406007986 */ /* 0x0041e4000c101b24 */
.L_x_56:
[----:B------:R-:W-:-:S09]  /*42a0*/  ULOP3.LUT UP0, URZ, UR55, 0x3, URZ, 0xc0, !UPT ;  /* 0x0000000337ff7892 */ /* 0x000fd2000f80c0ff */
[----:B------:R-:W-:Y:S05]  /*42b0*/  BRA.U !UP0, `(.L_x_22) ;  /* 0x0000000508dc7547 */ /* 0x000fea000b800000 */
[----:B------:R-:W-:-:S04]  /*42c0*/  UISETP.NE.U32.AND UP0, UPT, UR61, 0x1, UPT ;  /* 0x000000013d00788c */ /* 0x000fc8000bf05070 */
[----:B------:R-:W-:-:S09]  /*42d0*/  UISETP.NE.AND.EX UP0, UPT, URZ, URZ, UPT, UP0 ;  /* 0x000000ffff00728c */ /* 0x000fd2000bf05300 */
[----:B------:R-:W-:Y:S05]  /*42e0*/  BRA.U !UP0, `(.L_x_69) ;  /* 0x0000000508387547 */ /* 0x000fea000b800000 */
[----:B------:R-:W-:Y:S01]  /*42f0*/  ISETP.NE.U32.AND P0, PT, R9, RZ, PT ;  /* 0x000000ff0900720c */ /* 0x000fe20003f05070 */
[----:B------:R-:W-:-:S12]  /*4300*/  BSSY.RECONVERGENT B1, `(.L_x_70) ;  /* 0x000001a000017945 */ /* 0x000fd80003800200 */
[----:B------:R-:W-:Y:S05]  /*4310*/  @P0 BRA `(.L_x_71) ;  /* 0x0000000000500947 */ /* 0x000fea0003800000 */
[----:B0---4-:R-:W0:Y:S01]  /*4320*/  I2F.U32.RP R4, R8 ;  /* 0x0000000800047306 */ /* 0x011e220000209000 */
[----:B------:R-:W-:-:S07]  /*4330*/  ISETP.NE.U32.AND P1, PT, R8, RZ, PT ;  /* 0x000000ff0800720c */ /* 0x000fce0003f25070 */
[----:B0-----:R-:W3:Y:S02]  /*4340*/  MUFU.RCP R4, R4 ;  /* 0x0000000400047308 */ /* 0x001ee40000001000 */
[----:B---3--:R-:W-:-:S06]  /*4350*/  VIADD R2, R4, 0xffffffe ;  /* 0x0ffffffe04027836 */ /* 0x008fcc0000000000 */
[----:B------:R0:W2:Y:S02]  /*4360*/  F2I.FTZ.U32.TRUNC.NTZ R3, R2 ;  /* 0x0000000200037305 */ /* 0x0000a4000021f000 */
[----:B0-----:R-:W-:Y:S02]  /*4370*/  HFMA2 R2, -RZ, RZ, 0, 0 ;  /* 0x00000000ff027431 */ /* 0x001fe400000001ff */
[----:B--2---:R-:W-:-:S04]  /*4380*/  IMAD.MOV R5, RZ, RZ, -R3 ;  /* 0x000000ffff057224 */ /* 0x004fc800078e0a03 */
        /* <DEDUP_REMOVED lines=13> */
.L_x_71:
[----:B------:R-:W-:-:S07]  /*4460*/  MOV R16, 0x4480 ;  /* 0x0000448000107802 */ /* 0x000fce0000000f00 */
[----:B01-34-:R-:W-:Y:S05]  /*4470*/  CALL.REL.NOINC `($__internal_0_$__cuda_sm20_rem_u64) ;  /* 0x0000002800107944 */ /* 0x01bfea0003c00000 */
[----:B------:R-:W-:Y:S01]  /*4480*/  MOV R4, R6 ;  /* 0x0000000600047202 */ /* 0x000fe20000000f00 */
[----:B------:R-:W-:-:S07]  /*4490*/  IMAD.MOV.U32 R5, RZ, RZ, R7 ;  /* 0x000000ffff057224 */ /* 0x000fce00078e0007 */
.L_x_72:
[----:B-1----:R-:W-:Y:S05]  /*44a0*/  BSYNC.RECONVERGENT B1 ;  /* 0x0000000000017941 */ /* 0x002fea0003800200 */
.L_x_70:
[CC--:B------:R-:W-:Y:S02]  /*44b0*/  LEA R6, P0, R4.reuse, R14.reuse, 0x3 ;  /* 0x0000000e04067211 */ /* 0x0c0fe400078018ff */
[C---:B------:R-:W-:Y:S02]  /*44c0*/  LEA R2, P1, R11.reuse, R14, 0x3 ;  /* 0x0000000e0b027211 */ /* 0x040fe400078218ff */
[-C--:B------:R-:W-:Y:S02]  /*44d0*/  LEA.HI.X R7, R4, R12.reuse, R5, 0x3, P0 ;  /* 0x0000000c04077211 */ /* 0x080fe400000f1c05 */
[----:B------:R-:W-:-:S03]  /*44e0*/  LEA.HI.X R3, R11, R12, R10, 0x3, P1 ;  /* 0x0000000c0b037211 */ /* 0x000fc600008f1c0a */
[----:B------:R-:W2:Y:S04]  /*44f0*/  LDG.E.64 R8, desc[UR36][R6.64] ;  /* 0x0000002406087981 */ /* 0x000ea8000c1e1b00 */
[----:B------:R-:W3:Y:S01]  /*4500*/  LDG.E.64 R4, desc[UR36][R2.64] ;  /* 0x0000002402047981 */ /* 0x000ee2000c1e1b00 */
[----:B------:R-:W-:Y:S01]  /*4510*/  ISETP.NE.U32.AND P0, PT, R10, RZ, PT ;  /* 0x000000ff0a00720c */ /* 0x000fe20003f05070 */
[----:B------:R-:W-:Y:S02]  /*4520*/  BSSY.RECONVERGENT B1, `(.L_x_73) ;  /* 0x000001e000017945 */ /* 0x000fe40003800200 */
[----:B--2---:R0:W-:Y:S04]  /*4530*/  STG.E.64 desc[UR36][R2.64], R8 ;  /* 0x0000000802007986 */ /* 0x0041e8000c101b24 */
[----:B---3--:R0:W-:Y:S06]  /*4540*/  STG.E.64 desc[UR36][R6.64], R4 ;  /* 0x0000000406007986 */ /* 0x0081ec000c101b24 */
        /* <DEDUP_REMOVED lines=21> */
.L_x_74:
[----:B0-----:R-:W-:Y:S01]  /*46a0*/  IMAD.MOV.U32 R8, RZ, RZ, R11 ;  /* 0x000000ffff087224 */ /* 0x001fe200078e000b */
[----:B------:R-:W-:Y:S01]  /*46b0*/  MOV R16, 0x46e0 ;  /* 0x000046e000107802 */ /* 0x000fe20000000f00 */
[----:B------:R-:W-:-:S07]  /*46c0*/  IMAD.MOV.U32 R9, RZ, RZ, R10 ;  /* 0x000000ffff097224 */ /* 0x000fce00078e000a */
[----:B------:R-:W-:Y:S05]  /*46d0*/  CALL.REL.NOINC `($__internal_0_$__cuda_sm20_rem_u64) ;  /* 0x0000002400787944 */ /* 0x000fea0003c00000 */
[----:B------:R-:W-:Y:S01]  /*46e0*/  MOV R4, R6 ;  /* 0x0000000600047202 */ /* 0x000fe20000000f00 */
[----:B------:R-:W-:-:S07]  /*46f0*/  IMAD.MOV.U32 R5, RZ, RZ, R7 ;  /* 0x000000ffff057224 */ /* 0x000fce00078e0007 */
.L_x_75:
[----:B------:R-:W-:Y:S05]  /*4700*/  BSYNC.RECONVERGENT B1 ;  /* 0x0000000000017941 */ /* 0x000fea0003800200 */
.L_x_73:
        /* <DEDUP_REMOVED lines=12> */
.L_x_69:
[----:B------:R-:W-:-:S09]  /*47d0*/  ULOP3.LUT UP0, URZ, UR56, 0x1, URZ, 0xc0, !UPT ;  /* 0x0000000138ff7892 */ /* 0x000fd2000f80c0ff */
[----:B------:R-:W-:Y:S05]  /*47e0*/  BRA.U !UP0, `(.L_x_22) ;  /* 0x0000000108907547 */ /* 0x000fea000b800000 */
[----:B------:R-:W-:Y:S01]  /*47f0*/  ISETP.NE.U32.AND P0, PT, R9, RZ, PT ;  /* 0x000000ff0900720c */ /* 0x000fe20003f05070 */
[----:B------:R-:W-:-:S12]  /*4800*/  BSSY.RECONVERGENT B1, `(.L_x_76) ;  /* 0x000001a000017945 */ /* 0x000fd80003800200 */
[----:B------:R-:W-:Y:S05]  /*4810*/  @P0 BRA `(.L_x_77) ;  /* 0x0000000000500947 */ /* 0x000fea0003800000 */
[----:B------:R-:W2:Y:S01]  /*4820*/  I2F.U32.RP R0, R8 ;  /* 0x0000000800007306 */ /* 0x000ea20000209000 */
[----:B------:R-:W-:-:S07]  /*4830*/  ISETP.NE.U32.AND P1, PT, R8, RZ, PT ;  /* 0x000000ff0800720c */ /* 0x000fce0003f25070 */
[----:B--2---:R-:W0:Y:S02]  /*4840*/  MUFU.RCP R0, R0 ;  /* 0x0000000000007308 */ /* 0x004e240000001000 */
[----:B0--34-:R-:W-:-:S06]  /*4850*/  VIADD R2, R0, 0xffffffe ;  /* 0x0ffffffe00027836 */ /* 0x019fcc0000000000 */
        /* <DEDUP_REMOVED lines=16> */
.L_x_77:
[----:B------:R-:W-:-:S07]  /*4960*/  MOV R16, 0x4980 ;  /* 0x0000498000107802 */ /* 0x000fce0000000f00 */
[----:B01-34-:R-:W-:Y:S05]  /*4970*/  CALL.REL.NOINC `($__internal_0_$__cuda_sm20_rem_u64) ;  /* 0x0000002000d07944 */ /* 0x01bfea0003c00000 */
[----:B------:R-:W-:Y:S01]  /*4980*/  MOV R2, R6 ;  /* 0x0000000600027202 */ /* 0x000fe20000000f00 */
[----:B------:R-:W-:-:S07]  /*4990*/  IMAD.MOV.U32 R3, RZ, RZ, R7 ;  /* 0x000000ffff037224 */ /* 0x000fce00078e0007 */
.L_x_78:
[----:B-1----:R-:W-:Y:S05]  /*49a0*/  BSYNC.RECONVERGENT B1 ;  /* 0x0000000000017941 */ /* 0x002fea0003800200 */
.L_x_76:
[CC--:B------:R-:W-:Y:S02]  /*49b0*/  LEA R6, P1, R2.reuse, R14.reuse, 0x3 ;  /* 0x0000000e02067211 */ /* 0x0c0fe400078218ff */
[C---:B------:R-:W-:Y:S02]  /*49c0*/  LEA R4, P0, R11.reuse, R14, 0x3 ;  /* 0x0000000e0b047211 */ /* 0x040fe400078018ff */
[-C--:B------:R-:W-:Y:S02]  /*49d0*/  LEA.HI.X R7, R2, R12.reuse, R3, 0x3, P1 ;  /* 0x0000000c02077211 */ /* 0x080fe400008f1c03 */
[----:B------:R-:W-:-:S03]  /*49e0*/  LEA.HI.X R5, R11, R12, R10, 0x3, P0 ;  /* 0x0000000c0b057211 */ /* 0x000fc600000f1c0a */
[----:B------:R-:W2:Y:S04]  /*49f0*/  LDG.E.64 R8, desc[UR36][R6.64] ;  /* 0x0000002406087981 */ /* 0x000ea8000c1e1b00 */
[----:B------:R-:W3:Y:S04]  /*4a00*/  LDG.E.64 R2, desc[UR36][R4.64] ;  /* 0x0000002404027981 */ /* 0x000ee8000c1e1b00 */
[----:B--2---:R2:W-:Y:S04]  /*4a10*/  STG.E.64 desc[UR36][R4.64], R8 ;  /* 0x0000000804007986 */ /* 0x0045e8000c101b24 */
[----:B---3--:R2:W-:Y:S02]  /*4a20*/  STG.E.64 desc[UR36][R6.64], R2 ;  /* 0x0000000206007986 */ /* 0x0085e4000c101b24 */
.L_x_22:
[----:B01----:R-:W-:Y:S05]  /*4a30*/  BSYNC.RECONVERGENT B0 ;  /* 0x0000000000007941 */ /* 0x003fea0003800200 */
.L_x_17:
[----:B------:R-:W-:Y:S01]  /*4a40*/  ISETP.NE.U32.AND P0, PT, R13, UR39, PT ;  /* 0x000000270d007c0c */ /* 0x000fe2000bf05070 */
[----:B------:R-:W-:Y:S03]  /*4a50*/  BSSY.RECONVERGENT B7, `(.L_x_79) ;  /* 0x000021d000077945 */ /* 0x000fe60003800200 */
[----:B------:R-:W-:-:S13]  /*4a60*/  ISETP.NE.AND.EX P0, PT, R15, UR38, PT, P0 ;  /* 0x000000260f007c0c */ /* 0x000fda000bf05300 */
[----:B------:R-:W-:Y:S05]  /*4a70*/  @P0 BRA `(.L_x_80) ;  /* 0x0000002000680947 */ /* 0x000fea0003800000 */
[----:B--2-4-:R-:W0:Y:S01]  /*4a80*/  LDC.64 R4, c[0x0][0x390] ;  /* 0x0000e400ff047b82 */ /* 0x014e220000000a00 */
[----:B---3--:R-:W-:Y:S01]  /*4a90*/  MOV R2, 0x0 ;  /* 0x0000000000027802 */ /* 0x008fe20000000f00 */
[----:B------:R-:W-:Y:S01]  /*4aa0*/  VIADD R0, R22, 0x1 ;  /* 0x0000000116007836 */ /* 0x000fe20000000000 */
[----:B------:R-:W1:Y:S01]  /*4ab0*/  LDCU.64 UR4, c[0x4][0x8] ;  /* 0x01000100ff0477ac */ /* 0x000e620008000a00 */
[----:B------:R-:W-:Y:S01]  /*4ac0*/  IMAD.U32 R6, RZ, RZ, UR42 ;  /* 0x0000002aff067e24 */ /* 0x000fe2000f8e00ff */
[----:B------:R-:W-:Y:S02]  /*4ad0*/  MOV R7, UR41 ;  /* 0x0000002900077c02 */ /* 0x000fe40008000f00 */
[----:B------:R2:W-:Y:S01]  /*4ae0*/  STL [R1], R0 ;  /* 0x0000000001007387 */ /* 0x0005e20000100800 */
[----:B------:R-:W3:Y:S01]  /*4af0*/  LDC.64 R2, c[0x4][R2] ;  /* 0x0100000002027b82 */ /* 0x000ee20000000a00 */
[----:B0-----:R-:W-:Y:S01]  /*4b00*/  ISETP.GE.U32.AND P0, PT, R4, 0x10, PT ;  /* 0x000000100400780c */ /* 0x001fe20003f06070 */
[----:B-1----:R-:W-:-:S03]  /*4b10*/  IMAD.U32 R4, RZ, RZ, UR4 ;  /* 0x00000004ff047e24 */ /* 0x002fc6000f8e00ff */
[----:B------:R-:W-:Y:S01]  /*4b20*/  ISETP.GE.U32.AND.EX P0, PT, R5, RZ, PT, P0 ;  /* 0x000000ff0500720c */ /* 0x000fe20003f06100 */
[----:B------:R-:W-:-:S03]  /*4b30*/  IMAD.U32 R5, RZ, RZ, UR5 ;  /* 0x00000005ff057e24 */ /* 0x000fc6000f8e00ff */
[----:B--23--:R-:W-:-:S09]  /*4b40*/  P2R R16, PR, RZ, 0x1 ;  /* 0x00000001ff107803 */ /* 0x00cfd20000000000 */
[----:B------:R-:W-:-:S07]  /*4b50*/  LEPC R20, `(.L_x_81) ;  /* 0x000000001014794e */ /* 0x000fce0000000000 */
[----:B------:R-:W-:Y:S05]  /*4b60*/  CALL.ABS.NOINC R2 ;  /* 0x0000000002007343 */ /* 0x000fea0003c00000 */
.L_x_81:
[----:B------:R-:W-:Y:S02]  /*4b70*/  ISETP.NE.AND P6, PT, R16, RZ, PT ;  /* 0x000000ff1000720c */ /* 0x000fe40003fc5270 */
[----:B------:R-:W-:-:S11]  /*4b80*/  CS2R R16, SRZ ;  /* 0x0000000000107805 */ /* 0x000fd6000001ff00 */
[----:B------:R-:W-:Y:S05]  /*4b90*/  @!P6 BRA `(.L_x_82) ;  /* 0x0000000800d8e947 */ /* 0x000fea0003800000 */
[----:B------:R-:W-:Y:S01]  /*4ba0*/  BSSY.RECONVERGENT B8, `(.L_x_83) ;  /* 0x00000b2000087945 */ /* 0x000fe20003800200 */
[----:B------:R-:W-:-:S07]  /*4bb0*/  CS2R R18, SRZ ;  /* 0x0000000000127805 */ /* 0x000fce000001ff00 */
.L_x_100:
[----:B------:R-:W0:Y:S01]  /*4bc0*/  LDC.64 R4, c[0x0][0x390] ;  /* 0x0000e400ff047b82 */ /* 0x000e220000000a00 */
[----:B------:R-:W1:Y:S07]  /*4bd0*/  LDCU.64 UR4, c[0x4][0x10] ;  /* 0x01000200ff0477ac */ /* 0x000e6e0008000a00 */
[----:B------:R-:W2:Y:S01]  /*4be0*/  LDC.64 R16, c[0x0][0x398] ;  /* 0x0000e600ff107b82 */ /* 0x000ea20000000a00 */
[C---:B0-----:R-:W-:Y:S02]  /*4bf0*/  IMAD R0, R4.reuse, UR38, RZ ;  /* 0x0000002604007c24 */ /* 0x041fe4000f8e02ff */
[----:B------:R-:W-:-:S04]  /*4c00*/  IMAD.WIDE.U32 R2, R4, UR39, R18 ;  /* 0x0000002704027c25 */ /* 0x000fc8000f8e0012 */
[----:B------:R-:W-:Y:S01]  /*4c10*/  IMAD R7, R5, UR39, R0 ;  /* 0x0000002705077c24 */ /* 0x000fe2000f8e0200 */
[----:B--2---:R-:W-:-:S03]  /*4c20*/  LEA R16, P0, R2, R16, 0x3 ;  /* 0x0000001002107211 */ /* 0x004fc600078018ff */
[----:B------:R-:W-:-:S05]  /*4c30*/  IMAD.IADD R0, R7, 0x1, R3 ;  /* 0x0000000107007824 */ /* 0x000fca00078e0203 */
[----:B------:R-:W-:-:S05]  /*4c40*/  LEA.HI.X R17, R2, R17, R0, 0x3, P0 ;  /* 0x0000001102117211 */ /* 0x000fca00000f1c00 */
[----:B------:R-:W2:Y:S01]  /*4c50*/  LDG.E.64 R8, desc[UR36][R16.64] ;  /* 0x0000002410087981 */ /* 0x000ea2000c1e1b00 */
[----:B------:R-:W-:Y:S01]  /*4c60*/  MOV R2, 0x0 ;  /* 0x0000000000027802 */ /* 0x000fe20000000f00 */
[----:B-1----:R-:W-:Y:S01]  /*4c70*/  IMAD.U32 R4, RZ, RZ, UR4 ;  /* 0x00000004ff047e24 */ /* 0x002fe2000f8e00ff */
[----:B------:R-:W-:Y:S01]  /*4c80*/  IADD3 R18, P0, PT, R18, 0x10, RZ ;  /* 0x0000001012127810 */ /* 0x000fe20007f1e0ff */
[----:B------:R-:W-:Y:S01]  /*4c90*/  IMAD.U32 R6, RZ, RZ, UR42 ;  /* 0x0000002aff067e24 */ /* 0x000fe2000f8e00ff */
[----:B------:R0:W1:Y:S01]  /*4ca0*/  LDC.64 R10, c[0x4][R2] ;  /* 0x01000000020a7b82 */ /* 0x0000620000000a00 */
[----:B------:R-:W-:Y:S02]  /*4cb0*/  MOV R7, UR41 ;  /* 0x0000002900077c02 */ /* 0x000fe40008000f00 */
[----:B------:R-:W-:Y:S01]  /*4cc0*/  IMAD.X R19, RZ, RZ, R19, P0 ;  /* 0x000000ffff137224 */ /* 0x000fe200000e0613 */
[----:B------:R-:W-:-:S04]  /*4cd0*/  ISETP.NE.U32.AND P0, PT, R18, UR57, PT ;  /* 0x0000003912007c0c */ /* 0x000fc8000bf05070 */
[----:B------:R-:W-:Y:S01]  /*4ce0*/  ISETP.NE.AND.EX P0, PT, R19, R5, PT, P0 ;  /* 0x000000051300720c */ /* 0x000fe20003f05300 */
[----:B------:R-:W-:-:S03]  /*4cf0*/  IMAD.U32 R5, RZ, RZ, UR5 ;  /* 0x00000005ff057e24 */ /* 0x000fc6000f8e00ff */
[----:B------:R-:W-:Y:S01]  /*4d00*/  P2R R23, PR, RZ, 0x1 ;  /* 0x00000001ff177803 */ /* 0x000fe20000000000 */
[----:B-12---:R0:W-:Y:S08]  /*4d10*/  STL.64 [R1], R8 ;  /* 0x0000000801007387 */ /* 0x0061f00000100a00 */
[----:B------:R-:W-:-:S07]  /*4d20*/  LEPC R20, `(.L_x_84) ;  /* 0x000000001014794e */ /* 0x000fce0000000000 */
[----:B0-----:R-:W-:Y:S05]  /*4d30*/  CALL.ABS.NOINC R10 ;  /* 0x000000000a007343 */ /* 0x001fea0003c00000 */
.L_x_84:
[----:B------:R-:W2:Y:S01]  /*4d40*/  LDG.E.64 R8, desc[UR36][R16.64+0x8] ;  /* 0x0000082410087981 */ /* 0x000ea2000c1e1b00 */
[----:B------:R0:W1:Y:S01]  /*4d50*/  LDC.64 R10, c[0x4][R2] ;  /* 0x01000000020a7b82 */ /* 0x0000620000000a00 */
[----:B------:R-:W3:Y:S01]  /*4d60*/  LDCU.64 UR4, c[0x4][0x10] ;  /* 0x01000200ff0477ac */ /* 0x000ee20008000a00 */
[----:B------:R-:W-:Y:S02]  /*4d70*/  IMAD.U32 R6, RZ, RZ, UR42 ;  /* 0x0000002aff067e24 */ /* 0x000fe4000f8e00ff */
[----:B------:R-:W-:Y:S02]  /*4d80*/  IMAD.U32 R7, RZ, RZ, UR41 ;  /* 0x00000029ff077e24 */ /* 0x000fe4000f8e00ff */
[----:B---3--:R-:W-:Y:S02]  /*4d90*/  IMAD.U32 R4, RZ, RZ, UR4 ;  /* 0x00000004ff047e24 */ /* 0x008fe4000f8e00ff */
[----:B------:R-:W-:Y:S01]  /*4da0*/  IMAD.U32 R5, RZ, RZ, UR5 ;  /* 0x00000005ff057e24 */ /* 0x000fe2000f8e00ff */
[----:B-12---:R0:W-:Y:S06]  /*4db0*/  STL.64 [R1], R8 ;  /* 0x0000000801007387 */ /* 0x0061ec0000100a00 */
[----:B------:R-:W-:-:S07]  /*4dc0*/  LEPC R20, `(.L_x_85) ;  /* 0x000000001014794e */ /* 0x000fce0000000000 */
[----:B0-----:R-:W-:Y:S05]  /*4dd0*/  CALL.ABS.NOINC R10 ;  /* 0x000000000a007343 */ /* 0x001fea0003c00000 */
.L_x_85:
[----:B------:R-:W2:Y:S01]  /*4de0*/  LDG.E.64 R8, desc[UR36][R16.64+0x10] ;  /* 0x0000102410087981 */ /* 0x000ea2000c1e1b00 */
[----:B------:R0:W1:Y:S01]  /*4df0*/  LDC.64 R10, c[0x4][R2] ;  /* 0x01000000020a7b82 */ /* 0x0000620000000a00 */
[----:B------:R-:W3:Y:S01]  /*4e00*/  LDCU.64 UR4, c[0x4][0x10] ;  /* 0x01000200ff0477ac */ /* 0x000ee20008000a00 */
[----:B------:R-:W-:Y:S02]  /*4e10*/  IMAD.U32 R6, RZ, RZ, UR42 ;  /* 0x0000002aff067e24 */ /* 0x000fe4000f8e00ff */
[----:B------:R-:W-:Y:S02]  /*4e20*/  IMAD.U32 R7, RZ, RZ, UR41 ;  /* 0x00000029ff077e24 */ /* 0x000fe4000f8e00ff */
[----:B---3--:R-:W-:Y:S01]  /*4e30*/  IMAD.U32 R4, RZ, RZ, UR4 ;  /* 0x00000004ff047e24 */ /* 0x008fe2000f8e00ff */
[----:B------:R-:W-:Y:S01]  /*4e40*/  MOV R5, UR5 ;  /* 0x0000000500057c02 */ /* 0x000fe20008000f00 */
[----:B-12---:R0:W-:Y:S06]  /*4e50*/  STL.64 [R1], R8 ;  /* 0x0000000801007387 */ /* 0x0061ec0000100a00 */
[----:B------:R-:W-:-:S07]  /*4e60*/  LEPC R20, `(.L_x_86) ;  /* 0x000000001014794e */ /* 0x000fce0000000000 */
[----:B0-----:R-:W-:Y:S05]  /*4e70*/  CALL.ABS.NOINC R10 ;  /* 0x000000000a007343 */ /* 0x001fea0003c00000 */
.L_x_86:
[----:B------:R-:W2:Y:S01]  /*4e80*/  LDG.E.64 R8, desc[UR36][R16.64+0x18] ;  /* 0x0000182410087981 */ /* 0x000ea2000c1e1b00 */
[----:B------:R0:W1:Y:S01]  /*4e90*/  LDC.64 R10, c[0x4][R2] ;  /* 0x01000000020a7b82 */ /* 0x0000620000000a00 */
[----:B------:R-:W3:Y:S01]  /*4ea0*/  LDCU.64 UR4, c[0x4][0x10] ;  /* 0x01000200ff0477ac */ /* 0x000ee20008000a00 */
[----:B------:R-:W-:Y:S01]  /*4eb0*/  IMAD.U32 R6, RZ, RZ, UR42 ;  /* 0x0000002aff067e24 */ /* 0x000fe2000f8e00ff */
[----:B------:R-:W-:Y:S01]  /*4ec0*/  MOV R7, UR41 ;  /* 0x0000002900077c02 */ /* 0x000fe20008000f00 */
[----:B---3--:R-:W-:Y:S02]  /*4ed0*/  IMAD.U32 R4, RZ, RZ, UR4 ;  /* 0x00000004ff047e24 */ /* 0x008fe4000f8e00ff */
[----:B------:R-:W-:Y:S01]  /*4ee0*/  IMAD.U32 R5, RZ, RZ, UR5 ;  /* 0x00000005ff057e24 */ /* 0x000fe2000f8e00ff */
[----:B-12---:R0:W-:Y:S06]  /*4ef0*/  STL.64 [R1], R8 ;  /* 0x0000000801007387 */ /* 0x0061ec0000100a00 */
[----:B------:R-:W-:-:S07]  /*4f00*/  LEPC R20, `(.L_x_87) ;  /* 0x000000001014794e */ /* 0x000fce0000000000 */
[----:B0-----:R-:W-:Y:S05]  /*4f10*/  CALL.ABS.NOINC R10 ;  /* 0x000000000a007343 */ /* 0x001fea0003c00000 */
.L_x_87:
        /* <DEDUP_REMOVED lines=10> */
.L_x_88:
        /* <DEDUP_REMOVED lines=10> */
.L_x_89:
        /* <DEDUP_REMOVED lines=10> */
.L_x_90:
        /* <DEDUP_REMOVED lines=10> */
.L_x_91:
        /* <DEDUP_REMOVED lines=10> */
.L_x_92:
        /* <DEDUP_REMOVED lines=10> */
.L_x_93:
        /* <DEDUP_REMOVED lines=10> */
.L_x_94:
        /* <DEDUP_REMOVED lines=10> */
.L_x_95:
        /* <DEDUP_REMOVED lines=10> */
.L_x_96:
        /* <DEDUP_REMOVED lines=10> */
.L_x_97:
        /* <DEDUP_REMOVED lines=10> */
.L_x_98:
[----:B------:R-:W2:Y:S01]  /*5600*/  LDG.E.64 R16, desc[UR36][R16.64+0x78] ;  /* 0x0000782410107981 */ /* 0x000ea2000c1e1b00 */
[----:B------:R-:W0:Y:S01]  /*5610*/  LDC.64 R2, c[0x4][R2] ;  /* 0x0100000002027b82 */ /* 0x000e220000000a00 */
[----:B------:R-:W1:Y:S01]  /*5620*/  LDCU.64 UR4, c[0x4][0x10] ;  /* 0x01000200ff0477ac */ /* 0x000e620008000a00 */
[----:B------:R-:W-:Y:S01]  /*5630*/  IMAD.U32 R6, RZ, RZ, UR42 ;  /* 0x0000002aff067e24 */ /* 0x000fe2000f8e00ff */
[----:B------:R-:W-:Y:S01]  /*5640*/  MOV R7, UR41 ;  /* 0x0000002900077c02 */ /* 0x000fe20008000f00 */
[----:B-1----:R-:W-:Y:S02]  /*5650*/  IMAD.U32 R4, RZ, RZ, UR4 ;  /* 0x00000004ff047e24 */ /* 0x002fe4000f8e00ff */
[----:B------:R-:W-:Y:S01]  /*5660*/  IMAD.U32 R5, RZ, RZ, UR5 ;  /* 0x00000005ff057e24 */ /* 0x000fe2000f8e00ff */
[----:B0-2---:R1:W-:Y:S06]  /*5670*/  STL.64 [R1], R16 ;  /* 0x0000001001007387 */ /* 0x0053ec0000100a00 */
[----:B------:R-:W-:-:S07]  /*5680*/  LEPC R20, `(.L_x_99) ;  /* 0x000000001014794e */ /* 0x000fce0000000000 */
[----:B-1----:R-:W-:Y:S05]  /*5690*/  CALL.ABS.NOINC R2 ;  /* 0x0000000002007343 */ /* 0x002fea0003c00000 */
.L_x_99:
[----:B------:R-:W-:-:S13]  /*56a0*/  ISETP.NE.AND P6, PT, R23, RZ, PT ;  /* 0x000000ff1700720c */ /* 0x000fda0003fc5270 */
[----:B------:R-:W-:Y:S05]  /*56b0*/  @P6 BRA `(.L_x_100) ;  /* 0xfffffff400406947 */ /* 0x000fea000383ffff */
[----:B------:R-:W-:Y:S05]  /*56c0*/  BSYNC.RECONVERGENT B8 ;  /* 0x0000000000087941 */ /* 0x000fea0003800200 */
.L_x_83:
[----:B------:R-:W0:Y:S01]  /*56d0*/  LDCU UR4, c[0x0][0x394] ;  /* 0x00007280ff0477ac */ /* 0x000e220008000800 */
[----:B------:R-:W-:Y:S02]  /*56e0*/  IMAD.U32 R16, RZ, RZ, UR57 ;  /* 0x00000039ff107e24 */ /* 0x000fe4000f8e00ff */
[----:B0-----:R-:W-:-:S07]  /*56f0*/  IMAD.U32 R17, RZ, RZ, UR4 ;  /* 0x00000004ff117e24 */ /* 0x001fce000f8e00ff */
.L_x_82:
[----:B------:R-:W-:-:S04]  /*5700*/  UISETP.NE.U32.AND UP0, UPT, UR52, URZ, UPT ;  /* 0x000000ff3400728c */ /* 0x000fc8000bf05070 */
[----:B------:R-:W-:-:S09]  /*5710*/  UISETP.NE.AND.EX UP0, UPT, URZ, URZ, UPT, UP0 ;  /* 0x000000ffff00728c */ /* 0x000fd2000bf05300 */
[----:B------:R-:W-:Y:S05]  /*5720*/  BRA.U !UP0, `(.L_x_101) ;  /* 0x00000015081c7547 */ /* 0x000fea000b800000 */
[----:B------:R-:W-:-:S04]  /*5730*/  UIADD3 UR4, UP0, UPT, UR52, -0x1, URZ ;  /* 0xffffffff34047890 */ /* 0x000fc8000ff1e0ff */
[----:B------:R-:W-:Y:S02]  /*5740*/  UIADD3.X UR5, UPT, UPT, URZ, -0x1, URZ, UP0, !UPT ;  /* 0xffffffffff057890 */ /* 0x000fe400087fe4ff */
[----:B------:R-:W-:-:S04]  /*5750*/  UISETP.GE.U32.AND UP0, UPT, UR4, 0x7, UPT ;  /* 0x000000070400788c */ /* 0x000fc8000bf06070 */
[----:B------:R-:W-:-:S09]  /*5760*/  UISETP.GE.U32.AND.EX UP0, UPT, UR5, URZ, UPT, UP0 ;  /* 0x000000ff0500728c */ /* 0x000fd2000bf06100 */
[----:B------:R-:W-:Y:S05]  /*5770*/  BRA.U !UP0, `(.L_x_102) ;  /* 0x0000000908847547 */ /* 0x000fea000b800000 */
        /* <DEDUP_REMOVED lines=8> */
[----:B------:R-:W-:-:S06]  /*5800*/  LEA.HI.X R9, R2, R9, R0, 0x3, P0 ;  /* 0x0000000902097211 */ /* 0x000fcc00000f1c00 */
[----:B------:R-:W2:Y:S01]  /*5810*/  LDG.E.64 R8, desc[UR36][R8.64] ;  /* 0x0000002408087981 */ /* 0x000ea2000c1e1b00 */
[----:B------:R-:W-:Y:S01]  /*5820*/  MOV R2, 0x0 ;  /* 0x0000000000027802 */ /* 0x000fe20000000f00 */
[----:B-1----:R-:W-:Y:S01]  /*5830*/  IMAD.U32 R4, RZ, RZ, UR4 ;  /* 0x00000004ff047e24 */ /* 0x002fe2000f8e00ff */
[----:B------:R-:W-:Y:S01]  /*5840*/  MOV R6, UR42 ;  /* 0x0000002a00067c02 */ /* 0x000fe20008000f00 */
[----:B------:R-:W-:Y:S01]  /*5850*/  IMAD.U32 R5, RZ, RZ, UR5 ;  /* 0x00000005ff057e24 */ /* 0x000fe2000f8e00ff */
[----:B------:R0:W1:Y:S01]  /*5860*/  LDC.64 R10, c[0x4][R2] ;  /* 0x01000000020a7b82 */ /* 0x0000620000000a00 */
[----:B------:R-:W-:Y:S01]  /*5870*/  IMAD.U32 R7, RZ, RZ, UR41 ;  /* 0x00000029ff077e24 */ /* 0x000fe2000f8e00ff */
[----:B-12---:R0:W-:Y:S06]  /*5880*/  STL.64 [R1], R8 ;  /* 0x0000000801007387 */ /* 0x0061ec0000100a00 */
[----:B------:R-:W-:-:S07]  /*5890*/  LEPC R20, `(.L_x_103) ;  /* 0x000000001014794e */ /* 0x000fce0000000000 */
[----:B0-----:R-:W-:Y:S05]  /*58a0*/  CALL.ABS.NOINC R10 ;  /* 0x000000000a007343 */ /* 0x001fea0003c00000 */
.L_x_103:
[----:B------:R-:W0:Y:S01]  /*58b0*/  LDC.64 R6, c[0x0][0x390] ;  /* 0x0000e400ff067b82 */ /* 0x000e220000000a00 */
[----:B------:R-:W-:Y:S01]  /*58c0*/  VIADD R4, R16, 0x1 ;  /* 0x0000000110047836 */ /* 0x000fe20000000000 */
[----:B------:R-:W1:Y:S01]  /*58d0*/  LDCU.64 UR4, c[0x4][0x10] ;  /* 0x01000200ff0477ac */ /* 0x000e620008000a00 */
[----:B------:R-:W-:-:S05]  /*58e0*/  IMAD.MOV.U32 R5, RZ, RZ, RZ ;  /* 0x000000ffff057224 */ /* 0x000fca00078e00ff */
        /* <DEDUP_REMOVED lines=8> */
[----:B------:R0:W3:Y:S01]  /*5970*/  LDC.64 R10, c[0x4][R2] ;  /* 0x01000000020a7b82 */ /* 0x0000e20000000a00 */
[----:B-1----:R-:W-:Y:S01]  /*5980*/  IMAD.U32 R4, RZ, RZ, UR4 ;  /* 0x00000004ff047e24 */ /* 0x002fe2000f8e00ff */
[----:B------:R-:W-:Y:S01]  /*5990*/  MOV R5, UR5 ;  /* 0x0000000500057c02 */ /* 0x000fe20008000f00 */
[----:B------:R-:W-:Y:S02]  /*59a0*/  IMAD.U32 R6, RZ, RZ, UR42 ;  /* 0x0000002aff067e24 */ /* 0x000fe4000f8e00ff */
[----:B------:R-:W-:Y:S01]  /*59b0*/  IMAD.U32 R7, RZ, RZ, UR41 ;  /* 0x00000029ff077e24 */ /* 0x000fe2000f8e00ff */
[----:B--23--:R0:W-:Y:S06]  /*59c0*/  STL.64 [R1], R8 ;  /* 0x0000000801007387 */ /* 0x00c1ec0000100a00 */
[----:B------:R-:W-:-:S07]  /*59d0*/  LEPC R20, `(.L_x_104) ;  /* 0x000000001014794e */ /* 0x000fce0000000000 */
[----:B0-----:R-:W-:Y:S05]  /*59e0*/  CALL.ABS.NOINC R10 ;  /* 0x000000000a007343 */ /* 0x001fea0003c00000 */
.L_x_104:
        /* <DEDUP_REMOVED lines=13> */
[----:B-1----:R-:W-:Y:S01]  /*5ac0*/  MOV R4, UR4 ;  /* 0x0000000400047c02 */ /* 0x002fe20008000f00 */
[----:B------:R-:W-:Y:S02]  /*5ad0*/  IMAD.U32 R5, RZ, RZ, UR5 ;  /* 0x00000005ff057e24 */ /* 0x000fe4000f8e00ff */
[----:B------:R-:W-:Y:S02]  /*5ae0*/  IMAD.U32 R6, RZ, RZ, UR42 ;  /* 0x0000002aff067e24 */ /* 0x000fe4000f8e00ff */
[----:B------:R-:W-:Y:S01]  /*5af0*/  IMAD.U32 R7, RZ, RZ, UR41 ;  /* 0x00000029ff077e24 */ /* 0x000fe2000f8e00ff */
[----:B--23--:R0:W-:Y:S06]  /*5b00*/  STL.64 [R1], R8 ;  /* 0x0000000801007387 */ /* 0x00c1ec0000100a00 */
[----:B------:R-:W-:-:S07]  /*5b10*/  LEPC R20, `(.L_x_105) ;  /* 0x000000001014794e */ /* 0x000fce0000000000 */
[----:B0-----:R-:W-:Y:S05]  /*5b20*/  CALL.ABS.NOINC R10 ;  /* 0x000000000a007343 */ /* 0x001fea0003c00000 */
.L_x_105:
        /* <DEDUP_REMOVED lines=8> */
[----:B--2---:R-:W-:-:S04]  /*5bb0*/  LEA R8, P0, R4, R8, 0x3 ;  /* 0x0000000804087211 */ /* 0x004fc800078018ff */
[----:B------:R-:W-:-:S04]  /*5bc0*/  IADD3 R0, PT, PT, R7, R5, RZ ;  /* 0x0000000507007210 */ /* 0x000fc80007ffe0ff */
[----:B------:R-:W-:-:S06]  /*5bd0*/  LEA.HI.X R9, R4, R9, R0, 0x3, P0 ;  /* 0x0000000904097211 */ /* 0x000fcc00000f1c00 */
[----:B------:R-:W2:Y:S01]  /*5be0*/  LDG.E.64 R8, desc[UR36][R8.64] ;  /* 0x0000002408087981 */ /* 0x000ea2000c1e1b00 */
[----:B------:R0:W3:Y:S01]  /*5bf0*/  LDC.64 R10, c[0x4][R2] ;  /* 0x01000000020a7b82 */ /* 0x0000e20000000a00 */
[----:B-1----:R-:W-:Y:S02]  /*5c00*/  IMAD.U32 R4, RZ, RZ, UR4 ;  /* 0x00000004ff047e24 */ /* 0x002fe4000f8e00ff */
[----:B------:R-:W-:Y:S02]  /*5c10*/  IMAD.U32 R5, RZ, RZ, UR5 ;  /* 0x00000005ff057e24 */ /* 0x000fe4000f8e00ff */
[----:B------:R-:W-:Y:S02]  /*5c20*/  IMAD.U32 R6, RZ, RZ, UR42 ;  /* 0x0000002aff067e24 */ /* 0x000fe4000f8e00ff */
[----:B------:R-:W-:Y:S01]  /*5c30*/  IMAD.U32 R7, RZ, RZ, UR41 ;  /* 0x00000029ff077e24 */ /* 0x000fe2000f8e00ff */
[----:B--23--:R0:W-:Y:S06]  /*5c40*/  STL.64 [R1], R8 ;  /* 0x0000000801007387 */ /* 0x00c1ec0000100a00 */
[----:B------:R-:W-:-:S07]  /*5c50*/  LEPC R20, `(.L_x_106) ;  /* 0x000000001014794e */ /* 0x000fce0000000000 */
[----:B0-----:R-:W-:Y:S05]  /*5c60*/  CALL.ABS.NOINC R10 ;  /* 0x000000000a007343 */ /* 0x001fea0003c00000 */
.L_x_106:
[----:B------:R-:W0:Y:S01]  /*5c70*/  LDC.64 R6, c[0x0][0x390] ;  /* 0x0000e400ff067b82 */ /* 0x000e220000000a00 */
[----:B------:R-:W-:Y:S02]  /*5c80*/  HFMA2 R5, -RZ, RZ, 0, 0 ;  /* 0x00000000ff057431 */ /* 0x000fe400000001ff */
[----:B------:R-:W-:Y:S01]  /*5c90*/  VIADD R4, R16, 0x4 ;  /* 0x0000000410047836 */ /* 0x000fe20000000000 */
[----:B------:R-:W1:Y:S04]  /*5ca0*/  LDCU.64 UR4, c[0x4][0x10] ;  /* 0x01000200ff0477ac */ /* 0x000e680008000a00 */
        /* <DEDUP_REMOVED lines=16> */
.L_x_107:
        /* <DEDUP_REMOVED lines=20> */
.L_x_108:
        /* <DEDUP_REMOVED lines=20> */
.L_x_109:
[----:B------:R-:W0:Y:S01]  /*6030*/  LDC.64 R6, c[0x0][0x390] ;  /* 0x0000e400ff067b82 */ /* 0x000e220000000a00 */
[----:B------:R-:W-:Y:S01]  /*6040*/  IADD3 R4, PT, PT, R16, 0x7, RZ ;  /* 0x0000000710047810 */ /* 0x000fe20007ffe0ff */
[----:B------:R-:W-:Y:S01]  /*6050*/  IMAD.MOV.U32 R5, RZ, RZ, RZ ;  /* 0x000000ffff057224 */ /* 0x000fe200078e00ff */
[----:B------:R-:W1:Y:S05]  /*6060*/  LDCU.64 UR4, c[0x4][0x10] ;  /* 0x01000200ff0477ac */ /* 0x000e6a0008000a00 */
        /* <DEDUP_REMOVED lines=8> */
[----:B------:R-:W0:Y:S01]  /*60f0*/  LDC.64 R2, c[0x4][R2] ;  /* 0x0100000002027b82 */ /* 0x000e220000000a00 */
[----:B-1----:R-:W-:Y:S01]  /*6100*/  IMAD.U32 R4, RZ, RZ, UR4 ;  /* 0x00000004ff047e24 */ /* 0x002fe2000f8e00ff */
[----:B------:R-:W-:Y:S01]  /*6110*/  MOV R6, UR42 ;  /* 0x0000002a00067c02 */ /* 0x000fe20008000f00 */
[----:B------:R-:W-:Y:S02]  /*6120*/  IMAD.U32 R5, RZ, RZ, UR5 ;  /* 0x00000005ff057e24 */ /* 0x000fe4000f8e00ff */
[----:B------:R-:W-:Y:S01]  /*6130*/  IMAD.U32 R7, RZ, RZ, UR41 ;  /* 0x00000029ff077e24 */ /* 0x000fe2000f8e00ff */
[----:B0-2---:R1:W-:Y:S06]  /*6140*/  STL.64 [R1], R8 ;  /* 0x0000000801007387 */ /* 0x0053ec0000100a00 */
[----:B------:R-:W-:-:S07]  /*6150*/  LEPC R20, `(.L_x_110) ;  /* 0x000000001014794e */ /* 0x000fce0000000000 */
[----:B-1----:R-:W-:Y:S05]  /*6160*/  CALL.ABS.NOINC R2 ;  /* 0x0000000002007343 */ /* 0x002fea0003c00000 */
.L_x_110:
[----:B------:R-:W-:Y:S02]  /*6170*/  VIADD R16, R16, 0x8 ;  /* 0x0000000810107836 */ /* 0x000fe40000000000 */
[----:B------:R-:W-:-:S07]  /*6180*/  IMAD.MOV.U32 R17, RZ, RZ, RZ ;  /* 0x000000ffff117224 */ /* 0x000fce00078e00ff */
.L_x_102:
[----:B------:R-:W-:-:S04]  /*6190*/  UISETP.NE.U32.AND UP0, UPT, UR53, URZ, UPT ;  /* 0x000000ff3500728c */ /* 0x000fc8000bf05070 */
[----:B------:R-:W-:-:S09]  /*61a0*/  UISETP.NE.AND.EX UP0, UPT, URZ, URZ, UPT, UP0 ;  /* 0x000000ffff00728c */ /* 0x000fd2000bf05300 */
[----:B------:R-:W-:Y:S05]  /*61b0*/  BRA.U !UP0, `(.L_x_101) ;  /* 0x0000000908787547 */ /* 0x000fea000b800000 */
        /* <DEDUP_REMOVED lines=22> */
.L_x_112:
        /* <DEDUP_REMOVED lines=20> */
.L_x_113:
        /* <DEDUP_REMOVED lines=20> */
.L_x_114:
        /* <DEDUP_REMOVED lines=12> */
[----:B------:R-:W0:Y:S01]  /*6660*/  LDC.64 R2, c[0x4][R2] ;  /* 0x0100000002027b82 */ /* 0x000e220000000a00 */
[----:B-1----:R-:W-:Y:S02]  /*6670*/  IMAD.U32 R4, RZ, RZ, UR4 ;  /* 0x00000004ff047e24 */ /* 0x002fe4000f8e00ff */
[----:B------:R-:W-:Y:S02]  /*6680*/  IMAD.U32 R5, RZ, RZ, UR5 ;  /* 0x00000005ff057e24 */ /* 0x000fe4000f8e00ff */
[----:B------:R-:W-:Y:S02]  /*6690*/  IMAD.U32 R6, RZ, RZ, UR42 ;  /* 0x0000002aff067e24 */ /* 0x000fe4000f8e00ff */
[----:B------:R-:W-:Y:S01]  /*66a0*/  IMAD.U32 R7, RZ, RZ, UR41 ;  /* 0x00000029ff077e24 */ /* 0x000fe2000f8e00ff */
[----:B0-2---:R1:W-:Y:S06]  /*66b0*/  STL.64 [R1], R8 ;  /* 0x0000000801007387 */ /* 0x0053ec0000100a00 */
[----:B------:R-:W-:-:S07]  /*66c0*/  LEPC R20, `(.L_x_115) ;  /* 0x000000001014794e */ /* 0x000fce0000000000 */
[----:B-1----:R-:W-:Y:S05]  /*66d0*/  CALL.ABS.NOINC R2 ;  /* 0x0000000002007343 */ /* 0x002fea0003c00000 */
.L_x_115:
[----:B------:R-:W-:Y:S01]  /*66e0*/  IADD3 R16, PT, PT, R16, 0x4, RZ ;  /* 0x0000000410107810 */ /* 0x000fe20007ffe0ff */
[----:B------:R-:W-:-:S07]  /*66f0*/  IMAD.MOV.U32 R17, RZ, RZ, RZ ;  /* 0x000000ffff117224 */ /* 0x000fce00078e00ff */
.L_x_111:
[----:B------:R-:W-:-:S04]  /*6700*/  UISETP.NE.U32.AND UP0, UPT, UR58, URZ, UPT ;  /* 0x000000ff3a00728c */ /* 0x000fc8000bf05070 */
[----:B------:R-:W-:-:S09]  /*6710*/  UISETP.NE.AND.EX UP0, UPT, URZ, URZ, UPT, UP0 ;  /* 0x000000ffff00728c */ /* 0x000fd2000bf05300 */
        /* <DEDUP_REMOVED lines=12> */
[----:B------:R-:W-:Y:S01]  /*67e0*/  UISETP.NE.U32.AND UP0, UPT, UR58, 0x1, UPT ;  /* 0x000000013a00788c */ /* 0x000fe2000bf05070 */
[----:B-1----:R-:W-:Y:S01]  /*67f0*/  IMAD.U32 R4, RZ, RZ, UR4 ;  /* 0x00000004ff047e24 */ /* 0x002fe2000f8e00ff */
[----:B------:R-:W-:Y:S01]  /*6800*/  MOV R6, UR42 ;  /* 0x0000002a00067c02 */ /* 0x000fe20008000f00 */
[----:B------:R0:W1:Y:S01]  /*6810*/  LDC.64 R10, c[0x4][R2] ;  /* 0x01000000020a7b82 */ /* 0x0000620000000a00 */
[----:B------:R-:W-:Y:S02]  /*6820*/  IMAD.U32 R5, RZ, RZ, UR5 ;  /* 0x00000005ff057e24 */ /* 0x000fe4000f8e00ff */
[----:B------:R-:W-:Y:S01]  /*6830*/  PLOP3.LUT P0, PT, PT, PT, UP0, 0x80, 0x8 ;  /* 0x000000000008781c */ /* 0x000fe20003f0f008 */
[----:B------:R-:W-:-:S03]  /*6840*/  IMAD.U32 R7, RZ, RZ, UR41 ;  /* 0x00000029ff077e24 */ /* 0x000fc6000f8e00ff */
[----:B------:R-:W-:-:S04]  /*6850*/  ISETP.NE.AND.EX P0, PT, RZ, RZ, PT, P0 ;  /* 0x000000ffff00720c */ /* 0x000fc80003f05300 */
[----:B------:R-:W-:Y:S01]  /*6860*/  P2R R17, PR, RZ, 0x1 ;  /* 0x00000001ff117803 */ /* 0x000fe20000000000 */
[----:B-12---:R0:W-:Y:S08]  /*6870*/  STL.64 [R1], R8 ;  /* 0x0000000801007387 */ /* 0x0061f00000100a00 */
[----:B------:R-:W-:-:S07]  /*6880*/  LEPC R20, `(.L_x_116) ;  /* 0x000000001014794e */ /* 0x000fce0000000000 */
[----:B0-----:R-:W-:Y:S05]  /*6890*/  CALL.ABS.NOINC R10 ;  /* 0x000000000a007343 */ /* 0x001fea0003c00000 */
.L_x_116:
[----:B------:R-:W-:-:S13]  /*68a0*/  ISETP.NE.AND P6, PT, R17, RZ, PT ;  /* 0x000000ff1100720c */ /* 0x000fda0003fc5270 */
[----:B------:R-:W-:Y:S05]  /*68b0*/  @!P6 BRA `(.L_x_101) ;  /* 0x0000000000b8e947 */ /* 0x000fea0003800000 */
        /* <DEDUP_REMOVED lines=13> */
[----:B------:R-:W-:Y:S01]  /*6990*/  UISETP.NE.U32.AND UP0, UPT, UR58, 0x2, UPT ;  /* 0x000000023a00788c */ /* 0x000fe2000bf05070 */
[----:B-1----:R-:W-:Y:S01]  /*69a0*/  MOV R4, UR4 ;  /* 0x0000000400047c02 */ /* 0x002fe20008000f00 */
[----:B------:R-:W-:Y:S02]  /*69b0*/  IMAD.U32 R5, RZ, RZ, UR5 ;  /* 0x00000005ff057e24 */ /* 0x000fe4000f8e00ff */
[----:B------:R-:W-:Y:S02]  /*69c0*/  IMAD.U32 R6, RZ, RZ, UR42 ;  /* 0x0000002aff067e24 */ /* 0x000fe4000f8e00ff */
[----:B------:R-:W-:Y:S01]  /*69d0*/  PLOP3.LUT P0, PT, PT, PT, UP0, 0x80, 0x8 ;  /* 0x000000000008781c */ /* 0x000fe20003f0f008 */
[----:B------:R-:W-:-:S03]  /*69e0*/  IMAD.U32 R7, RZ, RZ, UR41 ;  /* 0x00000029ff077e24 */ /* 0x000fc6000f8e00ff */
[----:B------:R-:W-:-:S04]  /*69f0*/  ISETP.NE.AND.EX P0, PT, RZ, RZ, PT, P0 ;  /* 0x000000ffff00720c */ /* 0x000fc80003f05300 */
[----:B------:R-:W-:Y:S01]  /*6a00*/  P2R R17, PR, RZ, 0x1 ;  /* 0x00000001ff117803 */ /* 0x000fe20000000000 */
[----:B--23--:R0:W-:Y:S08]  /*6a10*/  STL.64 [R1], R8 ;  /* 0x0000000801007387 */ /* 0x00c1f00000100a00 */
[----:B------:R-:W-:-:S07]  /*6a20*/  LEPC R20, `(.L_x_117) ;  /* 0x000000001014794e */ /* 0x000fce0000000000 */
[----:B0-----:R-:W-:Y:S05]  /*6a30*/  CALL.ABS.NOINC R10 ;  /* 0x000000000a007343 */ /* 0x001fea0003c00000 */
.L_x_117:
[----:B------:R-:W-:-:S13]  /*6a40*/  ISETP.NE.AND P6, PT, R17, RZ, PT ;  /* 0x000000ff1100720c */ /* 0x000fda0003fc5270 */
[----:B------:R-:W-:Y:S05]  /*6a50*/  @!P6 BRA `(.L_x_101) ;  /* 0x000000000050e947 */ /* 0x000fea0003800000 */
        /* <DEDUP_REMOVED lines=20> */
.L_x_101:
[----:B------:R-:W-:Y:S01]  /*6ba0*/  MOV R0, 0x0 ;  /* 0x0000000000007802 */ /* 0x000fe20000000f00 */
[----:B------:R-:W0:Y:S01]  /*6bb0*/  LDCU.64 UR4, c[0x4][0x18] ;  /* 0x01000300ff0477ac */ /* 0x000e220008000a00 */
[----:B------:R-:W-:Y:S02]  /*6bc0*/  CS2R R6, SRZ ;  /* 0x0000000000067805 */ /* 0x000fe4000001ff00 */
[----:B------:R1:W2:Y:S01]  /*6bd0*/  LDC.64 R2, c[0x4][R0] ;  /* 0x0100000000027b82 */ /* 0x0002a20000000a00 */
[----:B0-----:R-:W-:Y:S02]  /*6be0*/  IMAD.U32 R4, RZ, RZ, UR4 ;  /* 0x00000004ff047e24 */ /* 0x001fe4000f8e00ff */
[----:B-1----:R-:W-:-:S07]  /*6bf0*/  IMAD.U32 R5, RZ, RZ, UR5 ;  /* 0x00000005ff057e24 */ /* 0x002fce000f8e00ff */
[----:B------:R-:W-:-:S07]  /*6c00*/  LEPC R20, `(.L_x_80) ;  /* 0x000000001014794e */ /* 0x000fce0000000000 */
[----:B--2---:R-:W-:Y:S05]  /*6c10*/  CALL.ABS.NOINC R2 ;  /* 0x0000000002007343 */ /* 0x004fea0003c00000 */
.L_x_80:
[----:B------:R-:W-:Y:S05]  /*6c20*/  BSYNC.RECONVERGENT B7 ;  /* 0x0000000000077941 */ /* 0x000fea0003800200 */
.L_x_79:
[----:B------:R-:W0:Y:S01]  /*6c30*/  LDCU.64 UR4, c[0x0][0x388] ;  /* 0x00007100ff0477ac */ /* 0x000e220008000a00 */
[----:B------:R-:W-:-:S04]  /*6c40*/  VIADD R13, R22, UR40 ;  /* 0x00000028160d7c36 */ /* 0x000fc80008000000 */
[--C-:B------:R-:W-:Y:S01]  /*6c50*/  IMAD.MOV.U32 R22, RZ, RZ, R13.reuse ;  /* 0x000000ffff167224 */ /* 0x100fe200078e000d */
[----:B------:R-:W-:Y:S02]  /*6c60*/  SHF.R.S32.HI R15, RZ, 0x1f, R13 ;  /* 0x0000001fff0f7819 */ /* 0x000fe4000001140d */
[----:B0-----:R-:W-:-:S04]  /*6c70*/  ISETP.GE.U32.AND P0, PT, R13, UR4, PT ;  /* 0x000000040d007c0c */ /* 0x001fc8000bf06070 */
[----:B------:R-:W-:-:S13]  /*6c80*/  ISETP.GE.U32.AND.EX P0, PT, R15, UR5, PT, P0 ;  /* 0x000000050f007c0c */ /* 0x000fda000bf06100 */
[----:B------:R-:W-:Y:S05]  /*6c90*/  @!P0 BRA `(.L_x_118) ;  /* 0xffffff9c00ac8947 */ /* 0x000fea000383ffff */
[----:B------:R-:W-:Y:S05]  /*6ca0*/  BSYNC.RECONVERGENT B6 ;  /* 0x0000000000067941 */ /* 0x000fea0003800200 */
.L_x_16:
[----:B------:R-:W-:Y:S05]  /*6cb0*/  EXIT ;  /* 0x000000000000794d */ /* 0x000fea0003800000 */
        .weak           $__internal_0_$__cuda_sm20_rem_u64
        .type           $__internal_0_$__cuda_sm20_rem_u64,@function
        .size           $__internal_0_$__cuda_sm20_rem_u64,(.L_x_120 - $__internal_0_$__cuda_sm20_rem_u64)
$__internal_0_$__cuda_sm20_rem_u64:
[----:B------:R-:W0:Y:S08]  /*6cc0*/  I2F.U64.RP R28, R8 ;  /* 0x00000008001c7312 */ /* 0x000e300000309000 */
[----:B0-----:R-:W0:Y:S02]  /*6cd0*/  MUFU.RCP R28, R28 ;  /* 0x0000001c001c7308 */ /* 0x001e240000001000 */
[----:B0-----:R-:W-:-:S06]  /*6ce0*/  IADD3 R4, PT, PT, R28, 0x1ffffffe, RZ ;  /* 0x1ffffffe1c047810 */ /* 0x001fcc0007ffe0ff */
[----:B------:R-:W0:Y:S02]  /*6cf0*/  F2I.U64.TRUNC R4, R4 ;  /* 0x0000000400047311 */ /* 0x000e24000020d800 */
[----:B0-----:R-:W-:-:S04]  /*6d00*/  IMAD.WIDE.U32 R6, R4, R8, RZ ;  /* 0x0000000804067225 */ /* 0x001fc800078e00ff */
[----:B------:R-:W-:Y:S01]  /*6d10*/  IMAD R7, R4, R9, R7 ;  /* 0x0000000904077224 */ /* 0x000fe200078e0207 */
[----:B------:R-:W-:-:S03]  /*6d20*/  IADD3 R25, P0, PT, RZ, -R6, RZ ;  /* 0x80000006ff197210 */ /* 0x000fc60007f1e0ff */
[----:B------:R-:W-:Y:S02]  /*6d30*/  IMAD R7, R5, R8, R7 ;  /* 0x0000000805077224 */ /* 0x000fe400078e0207 */
[----:B------:R-:W-:-:S04]  /*6d40*/  IMAD.HI.U32 R6, R4, R25, RZ ;  /* 0x0000001904067227 */ /* 0x000fc800078e00ff */
[----:B------:R-:W-:Y:S02]  /*6d50*/  IMAD.X R27, RZ, RZ, ~R7, P0 ;  /* 0x000000ffff1b7224 */ /* 0x000fe400000e0e07 */
[----:B------:R-:W-:Y:S02]  /*6d60*/  IMAD.MOV.U32 R7, RZ, RZ, R4 ;  /* 0x000000ffff077224 */ /* 0x000fe400078e0004 */
[----:B------:R-:W-:-:S04]  /*6d70*/  IMAD.WIDE.U32 R6, P0, R4, R27, R6 ;  /* 0x0000001b04067225 */ /* 0x000fc80007800006 */
[----:B------:R-:W-:-:S04]  /*6d80*/  IMAD.HI.U32 R6, P1, R5, R25, R6 ;  /* 0x0000001905067227 */ /* 0x000fc80007820006 */
[CC--:B------:R-:W-:Y:S02]  /*6d90*/  IMAD R7, R5.reuse, R27.reuse, RZ ;  /* 0x0000001b05077224 */ /* 0x0c0fe400078e02ff */
[----:B------:R-:W-:-:S03]  /*6da0*/  IMAD.HI.U32 R25, R5, R27, RZ ;  /* 0x0000001b05197227 */ /* 0x000fc600078e00ff */
[----:B------:R-:W-:Y:S01]  /*6db0*/  IADD3 R7, P2, PT, R7, R6, RZ ;  /* 0x0000000607077210 */ /* 0x000fe20007f5e0ff */
[----:B------:R-:W-:-:S04]  /*6dc0*/  IMAD.X R25, R25, 0x1, R5, P0 ;  /* 0x0000000119197824 */ /* 0x000fc800000e0605 */
[----:B------:R-:W-:Y:S01]  /*6dd0*/  IMAD.WIDE.U32 R4, R7, R8, RZ ;  /* 0x0000000807047225 */ /* 0x000fe200078e00ff */
[----:B------:R-:W-:-:S03]  /*6de0*/  IADD3.X R25, PT, PT, RZ, RZ, R25, P2, P1 ;  /* 0x000000ffff197210 */ /* 0x000fc600017e2419 */
[----:B------:R-:W-:Y:S01]  /*6df0*/  IMAD R6, R7, R9, R5 ;  /* 0x0000000907067224 */ /* 0x000fe200078e0205 */
[----:B------:R-:W-:-:S03]  /*6e00*/  IADD3 R5, P0, PT, RZ, -R4, RZ ;  /* 0x80000004ff057210 */ /* 0x000fc60007f1e0ff */
[----:B------:R-:W-:Y:S02]  /*6e10*/  IMAD R4, R25, R8, R6 ;  /* 0x0000000819047224 */ /* 0x000fe400078e0206 */
[----:B------:R-:W-:-:S04]  /*6e20*/  IMAD.HI.U32 R6, R7, R5, RZ ;  /* 0x0000000507067227 */ /* 0x000fc800078e00ff */
[----:B------:R-:W-:-:S04]  /*6e30*/  IMAD.X R4, RZ, RZ, ~R4, P0 ;  /* 0x000000ffff047224 */ /* 0x000fc800000e0e04 */
[----:B------:R-:W-:-:S04]  /*6e40*/  IMAD.WIDE.U32 R6, P0, R7, R4, R6 ;  /* 0x0000000407067225 */ /* 0x000fc80007800006 */
[C---:B------:R-:W-:Y:S02]  /*6e50*/  IMAD R28, R25.reuse, R4, RZ ;  /* 0x00000004191c7224 */ /* 0x040fe400078e02ff */
[----:B------:R-:W-:-:S04]  /*6e60*/  IMAD.HI.U32 R7, P1, R25, R5, R6 ;  /* 0x0000000519077227 */ /* 0x000fc80007820006 */
[----:B------:R-:W-:Y:S01]  /*6e70*/  IMAD.HI.U32 R4, R25, R4, RZ ;  /* 0x0000000419047227 */ /* 0x000fe200078e00ff */
[----:B------:R-:W-:-:S03]  /*6e80*/  IADD3 R7, P2, PT, R28, R7, RZ ;  /* 0x000000071c077210 */ /* 0x000fc60007f5e0ff */
[----:B------:R-:W-:Y:S01]  /*6e90*/  IMAD.MOV.U32 R5, RZ, RZ, RZ ;  /* 0x000000ffff057224 */ /* 0x000fe200078e00ff */
[----:B------:R-:W-:Y:S01]  /*6ea0*/  IADD3.X R25, PT, PT, R4, R25, RZ, P0, !PT ;  /* 0x0000001904197210 */ /* 0x000fe200007fe4ff */
[----:B------:R-:W-:-:S03]  /*6eb0*/  IMAD.HI.U32 R4, R7, R17, RZ ;  /* 0x0000001107047227 */ /* 0x000fc600078e00ff */
[----:B------:R-:W-:Y:S01]  /*6ec0*/  IADD3.X R25, PT, PT, RZ, RZ, R25, P2, P1 ;  /* 0x000000ffff197210 */ /* 0x000fe200017e2419 */
[----:B------:R-:W-:-:S04]  /*6ed0*/  IMAD.WIDE.U32 R4, R7, R0, R4 ;  /* 0x0000000007047225 */ /* 0x000fc800078e0004 */
[C---:B------:R-:W-:Y:S02]  /*6ee0*/  IMAD R7, R25.reuse, R0, RZ ;  /* 0x0000000019077224 */ /* 0x040fe400078e02ff */
[----:B------:R-:W-:-:S04]  /*6ef0*/  IMAD.HI.U32 R4, P0, R25, R17, R4 ;  /* 0x0000001119047227 */ /* 0x000fc80007800004 */
[----:B------:R-:W-:Y:S01]  /*6f00*/  IMAD.HI.U32 R6, R25, R0, RZ ;  /* 0x0000000019067227 */ /* 0x000fe200078e00ff */
[----:B------:R-:W-:-:S03]  /*6f10*/  IADD3 R7, P1, PT, R7, R4, RZ ;  /* 0x0000000407077210 */ /* 0x000fc60007f3e0ff */
[----:B------:R-:W-:Y:S02]  /*6f20*/  IMAD.X R6, RZ, RZ, R6, P0 ;  /* 0x000000ffff067224 */ /* 0x000fe400000e0606 */
[----:B------:R-:W-:-:S04]  /*6f30*/  IMAD.WIDE.U32 R4, R7, R8, RZ ;  /* 0x0000000807047225 */ /* 0x000fc800078e00ff */
[----:B------:R-:W-:Y:S01]  /*6f40*/  IMAD.X R25, RZ, RZ, R6, P1 ;  /* 0x000000ffff197224 */ /* 0x000fe200008e0606 */
[----:B------:R-:W-:Y:S01]  /*6f50*/  IADD3 R27, P1, PT, -R4, R17, RZ ;  /* 0x00000011041b7210 */ /* 0x000fe20007f3e1ff */
[----:B------:R-:W-:-:S03]  /*6f60*/  IMAD R7, R7, R9, R5 ;  /* 0x0000000907077224 */ /* 0x000fc600078e0205 */
[-C--:B------:R-:W-:Y:S01]  /*6f70*/  ISETP.GE.U32.AND P0, PT, R27, R8.reuse, PT ;  /* 0x000000081b00720c */ /* 0x080fe20003f06070 */
[----:B------:R-:W-:-:S04]  /*6f80*/  IMAD R7, R25, R8, R7 ;  /* 0x0000000819077224 */ /* 0x000fc800078e0207 */
[----:B------:R-:W-:Y:S01]  /*6f90*/  IMAD.X R6, R0, 0x1, ~R7, P1 ;  /* 0x0000000100067824 */ /* 0x000fe200008e0e07 */
[----:B------:R-:W-:-:S04]  /*6fa0*/  IADD3 R5, P1, PT, -R8, R27, RZ ;  /* 0x0000001b08057210 */ /* 0x000fc80007f3e1ff */
[----:B------:R-:W-:Y:S02]  /*6fb0*/  ISETP.GE.U32.AND.EX P0, PT, R6, R9, PT, P0 ;  /* 0x000000090600720c */ /* 0x000fe40003f06100 */
[-C--:B------:R-:W-:Y:S02]  /*6fc0*/  IADD3.X R4, PT, PT, ~R9, R6.reuse, RZ, P1, !PT ;  /* 0x0000000609047210 */ /* 0x080fe40000ffe5ff */
[----:B------:R-:W-:Y:S02]  /*6fd0*/  SEL R5, R5, R27, P0 ;  /* 0x0000001b05057207 */ /* 0x000fe40000000000 */
[----:B------:R-:W-:Y:S02]  /*6fe0*/  SEL R4, R4, R6, P0 ;  /* 0x0000000604047207 */ /* 0x000fe40000000000 */
[----:B------:R-:W-:Y:S02]  /*6ff0*/  IADD3 R6, P2, PT, -R8, R5, RZ ;  /* 0x0000000508067210 */ /* 0x000fe40007f5e1ff */
[----:B------:R-:W-:-:S02]  /*7000*/  ISETP.GE.U32.AND P0, PT, R5, R8, PT ;  /* 0x000000080500720c */ /* 0x000fc40003f06070 */
[----:B------:R-:W-:Y:S01]  /*7010*/  ISETP.NE.U32.AND P1, PT, R8, RZ, PT ;  /* 0x000000ff0800720c */ /* 0x000fe20003f25070 */
[C---:B------:R-:W-:Y:S01]  /*7020*/  IMAD.X R7, R4.reuse, 0x1, ~R9, P2 ;  /* 0x0000000104077824 */ /* 0x040fe200010e0e09 */
[----:B------:R-:W-:Y:S02]  /*7030*/  ISETP.GE.U32.AND.EX P0, PT, R4, R9, PT, P0 ;  /* 0x000000090400720c */ /* 0x000fe40003f06100 */
[----:B------:R-:W-:Y:S02]  /*7040*/  ISETP.NE.AND.EX P1, PT, R9, RZ, PT, P1 ;  /* 0x000000ff0900720c */ /* 0x000fe40003f25310 */
[----:B------:R-:W-:Y:S01]  /*7050*/  SEL R6, R6, R5, P0 ;  /* 0x0000000506067207 */ /* 0x000fe20000000000 */
[----:B------:R-:W-:Y:S01]  /*7060*/  IMAD.MOV.U32 R5, RZ, RZ, 0x0 ;  /* 0x00000000ff057424 */ /* 0x000fe200078e00ff */
[----:B------:R-:W-:Y:S01]  /*7070*/  SEL R7, R7, R4, P0 ;  /* 0x0000000407077207 */ /* 0x000fe20000000000 */
[----:B------:R-:W-:Y:S01]  /*7080*/  IMAD.MOV.U32 R4, RZ, RZ, R16 ;  /* 0x000000ffff047224 */ /* 0x000fe200078e0010 */
[----:B------:R-:W-:-:S02]  /*7090*/  SEL R6, R6, 0xffffffff, P1 ;  /* 0xffffffff06067807 */ /* 0x000fc40000800000 */
[----:B------:R-:W-:Y:S01]  /*70a0*/  SEL R7, R7, 0xffffffff, P1 ;  /* 0xffffffff07077807 */ /* 0x000fe20000800000 */
[----:B------:R-:W-:Y:S06]  /*70b0*/  RET.REL.NODEC R4 `(_Z11gpu_permutePmmmS_) ;  /* 0xffffff8c04d07950 */ /* 0x000fec0003c3ffff */
.L_x_119:
[----:B------:R-:W-:-:S00]  /*70c0*/  BRA `(.L_x_119) ;  /* 0xfffffffc00fc7947 */ /* 0x000fc0000383ffff */
[----:B------:R-:W-:-:S00]  /*70d0*/  NOP ;  /* 0x0000000000007918 */ /* 0x000fc00000000000 */
        /* <DEDUP_REMOVED lines=10> */
.L_x_120:


//--------------------- .nv.global.init           --------------------------
	.section	.nv.global.init,"aw",@progbits
.nv.global.init:
	.type		$str$2,@object
	.size		$str$2,($str$1 - $str$2)
$str$2:
        /*0000*/ 	.byte	0x0a, 0x00
	.type		$str$1,@object
	.size		$str$1,($str - $str$1)
$str$1:
        /*0002*/ 	.byte	0x25, 0x6c, 0x6c, 0x75, 0x20, 0x00
	.type		$str,@object
	.size		$str,(.L_0 - $str)
$str:
        /*0008*/ 	.byte	0x47, 0x50, 0x55, 0x20, 0x50, 0x65, 0x72, 0x6d, 0x75, 0x74, 0x61, 0x74, 0x69, 0x6f, 0x6e, 0x20
        /*0018*/ 	.byte	0x25, 0x64, 0x3a, 0x20, 0x00
.L_0:


//--------------------- .nv.shared.reserved.0     --------------------------
	.section	.nv.shared.reserved.0,"aw",@nobits
	.weak		__nv_reservedSMEM_offset_0_alias
	.size		__nv_reservedSMEM_offset_0_alias, 0, 64
	.other		__nv_reservedSMEM_offset_0_alias,@"STO_CUDA_RESERVED_SHARED STV_DEFAULT"
__nv_reservedSMEM_offset_0_alias:
	.zero		0
	.zero		64


//--------------------- .nv.constant0._Z11gpu_permutePmmmS_ --------------------------
	.section	.nv.constant0._Z11gpu_permutePmmmS_,"a",@progbits
	.sectionflags	@""
	.align	4
.nv.constant0._Z11gpu_permutePmmmS_:
	.zero		928


//--------------------- SYMBOLS --------------------------

	.type		.nv.reservedSmem.offset0,@object
	.size		.nv.reservedSmem.offset0,0x4
	.type		vprintf,@function
